	.headerflags	@"EF_CUDA_TEXMODE_UNIFIED EF_CUDA_64BIT_ADDRESS EF_CUDA_ACCELERATORS EF_CUDA_SM90 EF_CUDA_VIRTUAL_SM(EF_CUDA_SM90)"
	.elftype	@"ET_EXEC"


//--------------------- .nv.info                  --------------------------
	.section	.nv.info,"",@"SHT_CUDA_INFO"
	.align	4


	//----- nvinfo : EIATTR_REGCOUNT
	.align		4
        /*0000*/ 	.byte	0x04, 0x2f
        /*0002*/ 	.short	(.L_1 - .L_0)
	.align		4
.L_0:
        /*0004*/ 	.word	index@(triton_mm)
        /*0008*/ 	.word	0x00000060


	//----- nvinfo : EIATTR_MIN_STACK_SIZE
	.align		4
.L_1:
        /*000c*/ 	.byte	0x04, 0x12
        /*000e*/ 	.short	(.L_3 - .L_2)
	.align		4
.L_2:
        /*0010*/ 	.word	index@(triton_mm)
        /*0014*/ 	.word	0x00000000


	//----- nvinfo : EIATTR_FRAME_SIZE
	.align		4
.L_3:
        /*0018*/ 	.byte	0x04, 0x11
        /*001a*/ 	.short	(.L_5 - .L_4)
	.align		4
.L_4:
        /*001c*/ 	.word	index@(triton_mm)
        /*0020*/ 	.word	0x00000000


	//----- nvinfo : EIATTR_MIN_STACK_SIZE
	.align		4
.L_5:
        /*0024*/ 	.byte	0x04, 0x12
        /*0026*/ 	.short	(.L_7 - .L_6)
	.align		4
.L_6:
        /*0028*/ 	.word	index@(triton_mm)
        /*002c*/ 	.word	0x00000000
.L_7:


//--------------------- .nv.info.triton_mm        --------------------------
	.section	.nv.info.triton_mm,"",@"SHT_CUDA_INFO"
	.sectionflags	@""
	.align	4


	//----- nvinfo : EIATTR_CUDA_API_VERSION
	.align		4
        /*0000*/ 	.byte	0x04, 0x37
        /*0002*/ 	.short	(.L_9 - .L_8)
.L_8:
        /*0004*/ 	.word	0x0000007c


	//----- nvinfo : EIATTR_KPARAM_INFO
	.align		4
.L_9:
        /*0008*/ 	.byte	0x04, 0x17
        /*000a*/ 	.short	(.L_11 - .L_10)
.L_10:
        /*000c*/ 	.word	0x00000000
        /*0010*/ 	.short	0x0004
        /*0012*/ 	.short	0x0020
        /*0014*/ 	.byte	0x00, 0xf0, 0x11, 0x00


	//----- nvinfo : EIATTR_KPARAM_INFO
	.align		4
.L_11:
        /*0018*/ 	.byte	0x04, 0x17
        /*001a*/ 	.short	(.L_13 - .L_12)
.L_12:
        /*001c*/ 	.word	0x00000000
        /*0020*/ 	.short	0x0003
        /*0022*/ 	.short	0x0018
        /*0024*/ 	.byte	0x00, 0xf0, 0x21, 0x00


	//----- nvinfo : EIATTR_KPARAM_INFO
	.align		4
.L_13:
        /*0028*/ 	.byte	0x04, 0x17
        /*002a*/ 	.short	(.L_15 - .L_14)
.L_14:
        /*002c*/ 	.word	0x00000000
        /*0030*/ 	.short	0x0002
        /*0032*/ 	.short	0x0010
        /*0034*/ 	.byte	0x00, 0xf0, 0x21, 0x00


	//----- nvinfo : EIATTR_KPARAM_INFO
	.align		4
.L_15:
        /*0038*/ 	.byte	0x04, 0x17
        /*003a*/ 	.short	(.L_17 - .L_16)
.L_16:
        /*003c*/ 	.word	0x00000000
        /*0040*/ 	.short	0x0001
        /*0042*/ 	.short	0x0008
        /*0044*/ 	.byte	0x00, 0xf0, 0x21, 0x00


	//----- nvinfo : EIATTR_KPARAM_INFO
	.align		4
.L_17:
        /*0048*/ 	.byte	0x04, 0x17
        /*004a*/ 	.short	(.L_19 - .L_18)
.L_18:
        /*004c*/ 	.word	0x00000000
        /*0050*/ 	.short	0x0000
        /*0052*/ 	.short	0x0000
        /*0054*/ 	.byte	0x00, 0xf0, 0x21, 0x00


	//----- nvinfo : EIATTR_SPARSE_MMA_MASK
	.align		4
.L_19:
        /*0058*/ 	.byte	0x03, 0x50
        /*005a*/ 	.short	0x0000


	//----- nvinfo : EIATTR_MAXREG_COUNT
	.align		4
        /*005c*/ 	.byte	0x03, 0x1b
        /*005e*/ 	.short	0x00ff


	//----- nvinfo : EIATTR_COOP_GROUP_MASK_REGIDS
	.align		4
        /*0060*/ 	.byte	0x04, 0x29
        /*0062*/ 	.short	(.L_21 - .L_20)


	//   ....[0]....
.L_20:
        /*0064*/ 	.word	0xffffffff


	//----- nvinfo : EIATTR_COOP_GROUP_INSTR_OFFSETS
	.align		4
.L_21:
        /*0068*/ 	.byte	0x04, 0x28
        /*006a*/ 	.short	(.L_23 - .L_22)


	//   ....[0]....
.L_22:
        /*006c*/ 	.word	0x00000e30


	//----- nvinfo : EIATTR_EXIT_INSTR_OFFSETS
	.align		4
.L_23:
        /*0070*/ 	.byte	0x04, 0x1c
        /*0072*/ 	.short	(.L_25 - .L_24)


	//   ....[0]....
.L_24:
        /*0074*/ 	.word	0x00000050


	//   ....[1]....
        /*0078*/ 	.word	0x00002780


	//   ....[2]....
        /*007c*/ 	.word	0x000027a0


	//----- nvinfo : EIATTR_MAX_THREADS
	.align		4
.L_25:
        /*0080*/ 	.byte	0x04, 0x05
        /*0082*/ 	.short	(.L_27 - .L_26)
.L_26:
        /*0084*/ 	.word	0x00000080
        /*0088*/ 	.word	0x00000001
        /*008c*/ 	.word	0x00000001


	//----- nvinfo : EIATTR_CBANK_PARAM_SIZE
	.align		4
.L_27:
        /*0090*/ 	.byte	0x03, 0x19
        /*0092*/ 	.short	0x0024


	//----- nvinfo : EIATTR_PARAM_CBANK
	.align		4
        /*0094*/ 	.byte	0x04, 0x0a
        /*0096*/ 	.short	(.L_29 - .L_28)
	.align		4
.L_28:
        /*0098*/ 	.word	index@(.nv.constant0.triton_mm)
        /*009c*/ 	.short	0x0210
        /*009e*/ 	.short	0x0024


	//----- nvinfo : EIATTR_SW_WAR
	.align		4
.L_29:
        /*00a0*/ 	.byte	0x04, 0x36
        /*00a2*/ 	.short	(.L_31 - .L_30)
.L_30:
        /*00a4*/ 	.word	0x00000008
.L_31:


//--------------------- .nv.callgraph             --------------------------
	.section	.nv.callgraph,"",@"SHT_CUDA_CALLGRAPH"
	.align	4
	.sectionentsize	8
	.align		4
        /*0000*/ 	.word	0x00000000
	.align		4
        /*0004*/ 	.word	0xffffffff
	.align		4
        /*0008*/ 	.word	0x00000000
	.align		4
        /*000c*/ 	.word	0xfffffffe
	.align		4
        /*0010*/ 	.word	0x00000000
	.align		4
        /*0014*/ 	.word	0xfffffffd
	.align		4
        /*0018*/ 	.word	0x00000000
	.align		4
        /*001c*/ 	.word	0xfffffffc


//--------------------- .text.triton_mm           --------------------------
	.section	.text.triton_mm,"ax",@progbits
	.sectionflags	@"SHF_BARRIERS=1"
	.align	128
        .global         triton_mm
        .type           triton_mm,@function
        .size           triton_mm,(.L_x_2 - triton_mm)
        .other          triton_mm,@"STO_CUDA_ENTRY STV_DEFAULT"
triton_mm:
.text.triton_mm:
[----:B------:R-:W1:Y:S02]  /*0000*/  LDC R1, c[0x0][0x28] ;  /* 0x00000a00ff017b82 */ /* 0x000e640000000800 */
[----:B------:R-:W2:Y:S01]  /*0010*/  LDC R17, c[0x0][0x230] ;  /* 0x00008c00ff117b82 */ /* 0x000ea20000000800 */
[----:B------:R-:W-:-:S04]  /*0020*/  IMAD.MOV.U32 R0, RZ, RZ, 0xc00 ;  /* 0x00000c00ff007424 */ /* 0x000fc800078e00ff */
[----:B--2---:R-:W-:-:S05]  /*0030*/  IMAD R0, R17, R0, 0xc00000 ;  /* 0x00c0000011007424 */ /* 0x004fca00078e0200 */
[----:B------:R-:W-:-:S13]  /*0040*/  ISETP.NE.AND P0, PT, R0, RZ, PT ;  /* 0x000000ff0000720c */ /* 0x000fda0003f05270 */
[----:B------:R-:W-:Y:S05]  /*0050*/  @!P0 EXIT ;  /* 0x000000000000894d */ /* 0x000fea0003800000 */
[----:B------:R-:W2:Y:S01]  /*0060*/  S2R R10, SR_CTAID.X ;  /* 0x00000000000a7919 */ /* 0x000ea20000002500 */
[C---:B------:R-:W-:Y:S01]  /*0070*/  VIADD R0, R17.reuse, 0x103f ;  /* 0x0000103f11007836 */ /* 0x040fe20000000000 */
[----:B------:R-:W3:Y:S01]  /*0080*/  S2UR UR14, SR_CgaCtaId ;  /* 0x00000000000e79c3 */ /* 0x000ee20000008800 */
[----:B------:R-:W-:Y:S01]  /*0090*/  VIADD R17, R17, 0x1000 ;  /* 0x0000100011117836 */ /* 0x000fe20000000000 */
[----:B------:R-:W-:Y:S01]  /*00a0*/  UMOV UR4, 0x400 ;  /* 0x0000040000047882 */ /* 0x000fe20000000000 */
[----:B------:R-:W-:Y:S01]  /*00b0*/  ULDC.64 UR18, c[0x0][0x208] ;  /* 0x0000820000127ab9 */ /* 0x000fe20000000a00 */
[----:B------:R-:W-:Y:S01]  /*00c0*/  SHF.R.S32.HI R3, RZ, 0x1f, R0 ;  /* 0x0000001fff037819 */ /* 0x000fe20000011400 */
[----:B------:R-:W-:Y:S01]  /*00d0*/  IMAD.MOV.U32 R92, RZ, RZ, -0x20 ;  /* 0xffffffe0ff5c7424 */ /* 0x000fe200078e00ff */
[----:B------:R-:W-:Y:S02]  /*00e0*/  IABS R20, R17 ;  /* 0x0000001100147213 */ /* 0x000fe40000000000 */
[----:B------:R-:W-:-:S02]  /*00f0*/  CS2R R40, SRZ ;  /* 0x0000000000287805 */ /* 0x000fc4000001ff00 */
[----:B------:R-:W-:Y:S01]  /*0100*/  LEA.HI R3, R3, R0, RZ, 0x6 ;  /* 0x0000000003037211 */ /* 0x000fe200078f30ff */
[----:B------:R-:W4:Y:S01]  /*0110*/  LDC.64 R30, c[0x0][0x220] ;  /* 0x00008800ff1e7b82 */ /* 0x000f220000000a00 */
[----:B------:R-:W5:Y:S01]  /*0120*/  I2F.RP R9, R20 ;  /* 0x0000001400097306 */ /* 0x000f620000209400 */
[----:B------:R-:W-:Y:S02]  /*0130*/  CS2R R42, SRZ ;  /* 0x00000000002a7805 */ /* 0x000fe4000001ff00 */
[----:B------:R-:W-:Y:S02]  /*0140*/  CS2R R44, SRZ ;  /* 0x00000000002c7805 */ /* 0x000fe4000001ff00 */
[----:B------:R-:W-:Y:S02]  /*0150*/  CS2R R46, SRZ ;  /* 0x00000000002e7805 */ /* 0x000fe4000001ff00 */
[----:B------:R-:W-:Y:S02]  /*0160*/  CS2R R48, SRZ ;  /* 0x0000000000307805 */ /* 0x000fe4000001ff00 */
[----:B------:R-:W-:-:S02]  /*0170*/  CS2R R50, SRZ ;  /* 0x0000000000327805 */ /* 0x000fc4000001ff00 */
[----:B------:R-:W-:Y:S02]  /*0180*/  CS2R R52, SRZ ;  /* 0x0000000000347805 */ /* 0x000fe4000001ff00 */
[----:B------:R-:W-:Y:S02]  /*0190*/  CS2R R54, SRZ ;  /* 0x0000000000367805 */ /* 0x000fe4000001ff00 */
[----:B------:R-:W-:Y:S02]  /*01a0*/  CS2R R56, SRZ ;  /* 0x0000000000387805 */ /* 0x000fe4000001ff00 */
[----:B------:R-:W-:Y:S02]  /*01b0*/  CS2R R58, SRZ ;  /* 0x00000000003a7805 */ /* 0x000fe4000001ff00 */
[----:B------:R-:W-:Y:S02]  /*01c0*/  CS2R R60, SRZ ;  /* 0x00000000003c7805 */ /* 0x000fe4000001ff00 */
[----:B------:R-:W-:-:S02]  /*01d0*/  CS2R R62, SRZ ;  /* 0x00000000003e7805 */ /* 0x000fc4000001ff00 */
[----:B------:R-:W-:Y:S02]  /*01e0*/  CS2R R64, SRZ ;  /* 0x0000000000407805 */ /* 0x000fe4000001ff00 */
[----:B------:R-:W-:Y:S01]  /*01f0*/  CS2R R66, SRZ ;  /* 0x0000000000427805 */ /* 0x000fe2000001ff00 */
[----:B---3--:R-:W-:Y:S01]  /*0200*/  UPRMT UR14, UR14, 0x654, UR4 ;  /* 0x000006540e0e7896 */ /* 0x008fe20008000004 */
[----:B-----5:R-:W-:Y:S01]  /*0210*/  MUFU.RCP R9, R9 ;  /* 0x0000000900097308 */ /* 0x020fe20000001000 */
[----:B------:R-:W-:Y:S02]  /*0220*/  CS2R R68, SRZ ;  /* 0x0000000000447805 */ /* 0x000fe4000001ff00 */
[----:B------:R-:W-:Y:S02]  /*0230*/  CS2R R70, SRZ ;  /* 0x0000000000467805 */ /* 0x000fe4000001ff00 */
[----:B------:R-:W-:Y:S02]  /*0240*/  CS2R R72, SRZ ;  /* 0x0000000000487805 */ /* 0x000fe4000001ff00 */
[----:B------:R-:W-:Y:S01]  /*0250*/  CS2R R74, SRZ ;  /* 0x00000000004a7805 */ /* 0x000fe2000001ff00 */
[C---:B--2---:R-:W-:Y:S01]  /*0260*/  IMAD.HI R2, R10.reuse, 0x2aaaaaab, RZ ;  /* 0x2aaaaaab0a027827 */ /* 0x044fe200078e02ff */
[----:B------:R-:W-:-:S02]  /*0270*/  ISETP.GE.AND P2, PT, R10, RZ, PT ;  /* 0x000000ff0a00720c */ /* 0x000fc40003f46270 */
[----:B------:R-:W-:Y:S02]  /*0280*/  CS2R R76, SRZ ;  /* 0x00000000004c7805 */ /* 0x000fe4000001ff00 */
[----:B------:R-:W-:Y:S02]  /*0290*/  CS2R R78, SRZ ;  /* 0x00000000004e7805 */ /* 0x000fe4000001ff00 */
[----:B------:R-:W-:Y:S02]  /*02a0*/  CS2R R80, SRZ ;  /* 0x0000000000507805 */ /* 0x000fe4000001ff00 */
[----:B------:R-:W-:Y:S02]  /*02b0*/  SHF.R.U32.HI R5, RZ, 0x1f, R2 ;  /* 0x0000001fff057819 */ /* 0x000fe40000011602 */
[----:B------:R-:W-:Y:S02]  /*02c0*/  CS2R R82, SRZ ;  /* 0x0000000000527805 */ /* 0x000fe4000001ff00 */
[----:B------:R-:W-:-:S02]  /*02d0*/  CS2R R84, SRZ ;  /* 0x0000000000547805 */ /* 0x000fc4000001ff00 */
[----:B------:R-:W-:Y:S02]  /*02e0*/  CS2R R86, SRZ ;  /* 0x0000000000567805 */ /* 0x000fe4000001ff00 */
[----:B------:R-:W-:Y:S01]  /*02f0*/  LEA.HI.SX32 R5, R2, R5, 0x1b ;  /* 0x0000000502057211 */ /* 0x000fe200078fdaff */
[----:B------:R-:W-:Y:S01]  /*0300*/  UMOV UR15, 0x1 ;  /* 0x00000001000f7882 */ /* 0x000fe20000000000 */
[----:B------:R-:W-:Y:S01]  /*0310*/  UMOV UR6, 0xffffffff ;  /* 0xffffffff00067882 */ /* 0x000fe20000000000 */
[----:B------:R-:W-:Y:S01]  /*0320*/  UMOV UR4, URZ ;  /* 0x0000003f00047c82 */ /* 0x000fe20008000000 */
[----:B------:R-:W-:Y:S01]  /*0330*/  UIADD3 UR17, UR14, 0x3000, URZ ;  /* 0x000030000e117890 */ /* 0x000fe2000fffe03f */
[----:B------:R-:W-:Y:S01]  /*0340*/  IMAD.SHL.U32 R0, R5, 0x8, RZ ;  /* 0x0000000805007824 */ /* 0x000fe200078e00ff */
[----:B------:R-:W-:-:S04]  /*0350*/  UMOV UR5, URZ ;  /* 0x0000003f00057c82 */ /* 0x000fc80008000000 */
[----:B------:R-:W-:-:S04]  /*0360*/  LEA.HI.SX32 R3, R3, -R0, 0x1a ;  /* 0x8000000003037211 */ /* 0x000fc800078fd2ff */
[----:B------:R-:W-:-:S04]  /*0370*/  VIMNMX R4, R3, 0x8, PT ;  /* 0x0000000803047848 */ /* 0x000fc80003fe0100 */
[----:B------:R-:W-:-:S04]  /*0380*/  IABS R11, R4 ;  /* 0x00000004000b7213 */ /* 0x000fc80000000000 */
[----:B------:R-:W2:Y:S08]  /*0390*/  I2F.RP R6, R11 ;  /* 0x0000000b00067306 */ /* 0x000eb00000209400 */
[----:B--2---:R-:W2:Y:S02]  /*03a0*/  MUFU.RCP R6, R6 ;  /* 0x0000000600067308 */ /* 0x004ea40000001000 */
[----:B--2---:R-:W-:Y:S01]  /*03b0*/  VIADD R2, R6, 0xffffffe ;  /* 0x0ffffffe06027836 */ /* 0x004fe20000000000 */
[----:B------:R-:W-:-:S05]  /*03c0*/  IABS R6, R10 ;  /* 0x0000000a00067213 */ /* 0x000fca0000000000 */
[----:B------:R2:W3:Y:S02]  /*03d0*/  F2I.FTZ.U32.TRUNC.NTZ R3, R2 ;  /* 0x0000000200037305 */ /* 0x0004e4000021f000 */
[----:B--2---:R-:W-:Y:S02]  /*03e0*/  IMAD.MOV.U32 R2, RZ, RZ, RZ ;  /* 0x000000ffff027224 */ /* 0x004fe400078e00ff */
[----:B---3--:R-:W-:-:S04]  /*03f0*/  IMAD.MOV R8, RZ, RZ, -R3 ;  /* 0x000000ffff087224 */ /* 0x008fc800078e0a03 */
[----:B------:R-:W-:Y:S01]  /*0400*/  IMAD R7, R8, R11, RZ ;  /* 0x0000000b08077224 */ /* 0x000fe200078e02ff */
[----:B------:R-:W-:-:S03]  /*0410*/  IABS R8, R4 ;  /* 0x0000000400087213 */ /* 0x000fc60000000000 */
[----:B------:R-:W-:-:S04]  /*0420*/  IMAD.HI.U32 R3, R3, R7, R2 ;  /* 0x0000000703037227 */ /* 0x000fc800078e0002 */
[----:B------:R-:W-:Y:S02]  /*0430*/  IMAD.MOV R8, RZ, RZ, -R8 ;  /* 0x000000ffff087224 */ /* 0x000fe400078e0a08 */
[----:B------:R-:W-:Y:S02]  /*0440*/  IMAD R7, R5, -0xc0, R10 ;  /* 0xffffff4005077824 */ /* 0x000fe400078e020a */
[----:B------:R-:W-:Y:S02]  /*0450*/  IMAD.MOV.U32 R5, RZ, RZ, R8 ;  /* 0x000000ffff057224 */ /* 0x000fe400078e0008 */
[----:B------:R-:W-:Y:S01]  /*0460*/  IMAD.HI.U32 R2, R3, R6, RZ ;  /* 0x0000000603027227 */ /* 0x000fe200078e00ff */
[----:B------:R-:W-:Y:S02]  /*0470*/  IABS R8, R7 ;  /* 0x0000000700087213 */ /* 0x000fe40000000000 */
[----:B------:R-:W-:Y:S01]  /*0480*/  LOP3.LUT R7, R7, R4, RZ, 0x3c, !PT ;  /* 0x0000000407077212 */ /* 0x000fe200078e3cff */
[----:B------:R-:W-:-:S02]  /*0490*/  IMAD R2, R2, R5, R6 ;  /* 0x0000000502027224 */ /* 0x000fc400078e0206 */
[----:B------:R-:W-:Y:S01]  /*04a0*/  IMAD.HI.U32 R6, R3, R8, RZ ;  /* 0x0000000803067227 */ /* 0x000fe200078e00ff */
[----:B------:R-:W-:Y:S01]  /*04b0*/  ISETP.GE.AND P4, PT, R7, RZ, PT ;  /* 0x000000ff0700720c */ /* 0x000fe20003f86270 */
[----:B------:R-:W2:Y:S01]  /*04c0*/  S2R R3, SR_TID.X ;  /* 0x0000000000037919 */ /* 0x000ea20000002100 */
[----:B------:R-:W-:Y:S01]  /*04d0*/  ISETP.GT.U32.AND P0, PT, R11, R2, PT ;  /* 0x000000020b00720c */ /* 0x000fe20003f04070 */
[----:B------:R-:W-:Y:S01]  /*04e0*/  IMAD R8, R6, R5, R8 ;  /* 0x0000000506087224 */ /* 0x000fe200078e0208 */
[----:B------:R-:W-:Y:S01]  /*04f0*/  LOP3.LUT R7, RZ, R4, RZ, 0x33, !PT ;  /* 0x00000004ff077212 */ /* 0x000fe200078e33ff */
[----:B------:R-:W-:-:S03]  /*0500*/  VIADD R5, R9, 0xffffffe ;  /* 0x0ffffffe09057836 */ /* 0x000fc60000000000 */
[----:B------:R-:W-:-:S03]  /*0510*/  ISETP.GT.U32.AND P3, PT, R11, R8, PT ;  /* 0x000000080b00720c */ /* 0x000fc60003f64070 */
[----:B------:R-:W3:Y:S04]  /*0520*/  F2I.FTZ.U32.TRUNC.NTZ R5, R5 ;  /* 0x0000000500057305 */ /* 0x000ee8000021f000 */
[----:B------:R-:W-:-:S05]  /*0530*/  @!P0 IMAD.IADD R2, R2, 0x1, -R11 ;  /* 0x0000000102028824 */ /* 0x000fca00078e0a0b */
[----:B------:R-:W-:Y:S01]  /*0540*/  ISETP.GT.U32.AND P0, PT, R11, R2, PT ;  /* 0x000000020b00720c */ /* 0x000fe20003f04070 */
[----:B------:R-:W-:Y:S02]  /*0550*/  @!P3 IMAD.IADD R8, R8, 0x1, -R11 ;  /* 0x000000010808b824 */ /* 0x000fe400078e0a0b */
[----:B------:R-:W-:-:S03]  /*0560*/  @!P3 VIADD R6, R6, 0x1 ;  /* 0x000000010606b836 */ /* 0x000fc60000000000 */
[----:B------:R-:W-:-:S07]  /*0570*/  ISETP.GE.U32.AND P1, PT, R8, R11, PT ;  /* 0x0000000b0800720c */ /* 0x000fce0003f26070 */
[----:B------:R-:W-:Y:S01]  /*0580*/  @!P0 IMAD.IADD R2, R2, 0x1, -R11 ;  /* 0x0000000102028824 */ /* 0x000fe200078e0a0b */
[----:B------:R-:W-:Y:S01]  /*0590*/  ISETP.NE.AND P0, PT, R4, RZ, PT ;  /* 0x000000ff0400720c */ /* 0x000fe20003f05270 */
[----:B---3--:R-:W-:Y:S01]  /*05a0*/  IMAD.MOV R11, RZ, RZ, -R5 ;  /* 0x000000ffff0b7224 */ /* 0x008fe200078e0a05 */
[--C-:B--2---:R-:W-:Y:S01]  /*05b0*/  SHF.R.U32.HI R10, RZ, 0x2, R3.reuse ;  /* 0x00000002ff0a7819 */ /* 0x104fe20000011603 */
[----:B------:R-:W-:Y:S01]  /*05c0*/  @!P2 IMAD.MOV R2, RZ, RZ, -R2 ;  /* 0x000000ffff02a224 */ /* 0x000fe200078e0a02 */
[--C-:B------:R-:W-:Y:S01]  /*05d0*/  SHF.R.U32.HI R91, RZ, 0x5, R3.reuse ;  /* 0x00000005ff5b7819 */ /* 0x100fe20000011603 */
[----:B------:R-:W-:Y:S01]  /*05e0*/  @P1 VIADD R6, R6, 0x1 ;  /* 0x0000000106061836 */ /* 0x000fe20000000000 */
[----:B------:R-:W-:Y:S01]  /*05f0*/  SGXT.U32 R10, R10, 0x5 ;  /* 0x000000050a0a781a */ /* 0x000fe20000000000 */
[----:B------:R-:W-:Y:S01]  /*0600*/  IMAD.MOV.U32 R4, RZ, RZ, RZ ;  /* 0x000000ffff047224 */ /* 0x000fe200078e00ff */
[----:B------:R-:W-:Y:S01]  /*0610*/  SEL R9, R7, R2, !P0 ;  /* 0x0000000207097207 */ /* 0x000fe20004000000 */
[----:B------:R-:W-:Y:S01]  /*0620*/  @!P4 IMAD.MOV R6, RZ, RZ, -R6 ;  /* 0x000000ffff06c224 */ /* 0x000fe200078e0a06 */
[----:B------:R-:W-:-:S02]  /*0630*/  SHF.R.U32.HI R2, RZ, 0x4, R3 ;  /* 0x00000004ff027819 */ /* 0x000fc40000011603 */
[----:B------:R-:W-:Y:S01]  /*0640*/  LOP3.LUT R90, R91, 0x7fffffc, RZ, 0xc0, !PT ;  /* 0x07fffffc5b5a7812 */ /* 0x000fe200078ec0ff */
[----:B------:R-:W-:Y:S02]  /*0650*/  IMAD.IADD R0, R0, 0x1, R9 ;  /* 0x0000000100007824 */ /* 0x000fe400078e0209 */
[----:B------:R-:W-:Y:S02]  /*0660*/  IMAD R9, R11, R20, RZ ;  /* 0x000000140b097224 */ /* 0x000fe400078e02ff */
[----:B------:R-:W-:Y:S02]  /*0670*/  IMAD.SHL.U32 R0, R0, 0x40, RZ ;  /* 0x0000004000007824 */ /* 0x000fe400078e00ff */
[----:B------:R-:W-:Y:S01]  /*0680*/  IMAD.HI.U32 R4, R5, R9, R4 ;  /* 0x0000000905047227 */ /* 0x000fe200078e0004 */
[----:B------:R-:W-:Y:S02]  /*0690*/  SEL R5, R7, R6, !P0 ;  /* 0x0000000607057207 */ /* 0x000fe40004000000 */
[----:B------:R-:W-:-:S02]  /*06a0*/  LOP3.LUT R6, R0, R10, RZ, 0xfc, !PT ;  /* 0x0000000a00067212 */ /* 0x000fc400078efcff */
[----:B------:R-:W-:Y:S01]  /*06b0*/  LOP3.LUT R18, R0, 0x20, R10, 0xfe, !PT ;  /* 0x0000002000127812 */ /* 0x000fe200078efe0a */
[----:B------:R-:W-:Y:S01]  /*06c0*/  IMAD.SHL.U32 R5, R5, 0x80, RZ ;  /* 0x0000008005057824 */ /* 0x000fe200078e00ff */
[----:B------:R-:W-:Y:S02]  /*06d0*/  SGXT.U32 R7, R2, 0x3 ;  /* 0x000000030207781a */ /* 0x000fe40000000000 */
[----:B------:R-:W-:Y:S02]  /*06e0*/  IABS R2, R17 ;  /* 0x0000001100027213 */ /* 0x000fe40000000000 */
[----:B------:R-:W-:Y:S02]  /*06f0*/  IABS R9, R6 ;  /* 0x0000000600097213 */ /* 0x000fe40000000000 */
[----:B------:R-:W-:Y:S01]  /*0700*/  IABS R13, R18 ;  /* 0x00000012000d7213 */ /* 0x000fe20000000000 */
[----:B------:R-:W-:Y:S01]  /*0710*/  IMAD.MOV R11, RZ, RZ, -R2 ;  /* 0x000000ffff0b7224 */ /* 0x000fe200078e0a02 */
[----:B------:R-:W-:Y:S01]  /*0720*/  ISETP.GE.AND P1, PT, R6, RZ, PT ;  /* 0x000000ff0600720c */ /* 0x000fe20003f26270 */
[----:B------:R-:W-:Y:S01]  /*0730*/  IMAD.HI.U32 R6, R4, R9, RZ ;  /* 0x0000000904067227 */ /* 0x000fe200078e00ff */
[----:B------:R-:W-:-:S02]  /*0740*/  LOP3.LUT R23, R5, R10, RZ, 0xfc, !PT ;  /* 0x0000000a05177212 */ /* 0x000fc400078efcff */
[----:B------:R-:W-:Y:S01]  /*0750*/  LOP3.LUT R0, R0, R7, RZ, 0xfc, !PT ;  /* 0x0000000700007212 */ /* 0x000fe200078efcff */
[----:B------:R-:W-:Y:S01]  /*0760*/  IMAD.HI.U32 R4, R4, R13, RZ ;  /* 0x0000000d04047227 */ /* 0x000fe200078e00ff */
[----:B------:R-:W-:Y:S02]  /*0770*/  LOP3.LUT R26, R5, 0x60, R10, 0xfe, !PT ;  /* 0x00000060051a7812 */ /* 0x000fe400078efe0a */
[----:B------:R-:W-:Y:S01]  /*0780*/  LOP3.LUT R22, R5, 0x20, R10, 0xfe, !PT ;  /* 0x0000002005167812 */ /* 0x000fe200078efe0a */
[-C--:B------:R-:W-:Y:S01]  /*0790*/  IMAD R9, R6, R11.reuse, R9 ;  /* 0x0000000b06097224 */ /* 0x080fe200078e0209 */
[----:B------:R-:W-:Y:S01]  /*07a0*/  LOP3.LUT R24, R5, 0x40, R10, 0xfe, !PT ;  /* 0x0000004005187812 */ /* 0x000fe200078efe0a */
[----:B------:R-:W-:Y:S01]  /*07b0*/  IMAD R11, R4, R11, R13 ;  /* 0x0000000b040b7224 */ /* 0x000fe200078e020d */
[----:B------:R-:W-:Y:S01]  /*07c0*/  LOP3.LUT R4, R10, 0x20, RZ, 0xfc, !PT ;  /* 0x000000200a047812 */ /* 0x000fe200078efcff */
[----:B------:R-:W-:Y:S01]  /*07d0*/  IMAD.SHL.U32 R2, R3, 0x8, RZ ;  /* 0x0000000803027824 */ /* 0x000fe200078e00ff */
[C---:B------:R-:W-:Y:S01]  /*07e0*/  ISETP.GT.U32.AND P0, PT, R20.reuse, R9, PT ;  /* 0x000000091400720c */ /* 0x040fe20003f04070 */
[----:B------:R-:W-:Y:S01]  /*07f0*/  IMAD.HI R7, R23, 0x2aaaaaab, RZ ;  /* 0x2aaaaaab17077827 */ /* 0x000fe200078e02ff */
[----:B------:R-:W-:-:S02]  /*0800*/  ISETP.GT.U32.AND P2, PT, R20, R11, PT ;  /* 0x0000000b1400720c */ /* 0x000fc40003f44070 */
[----:B------:R-:W-:Y:S01]  /*0810*/  LOP3.LUT R13, R2, 0x18, R3, 0x48, !PT ;  /* 0x00000018020d7812 */ /* 0x000fe200078e4803 */
[----:B------:R-:W-:Y:S01]  /*0820*/  IMAD.HI R16, R26, 0x2aaaaaab, RZ ;  /* 0x2aaaaaab1a107827 */ /* 0x000fe200078e02ff */
[----:B------:R-:W-:Y:S02]  /*0830*/  SHF.R.U32.HI R8, RZ, 0x1f, R7 ;  /* 0x0000001fff087819 */ /* 0x000fe40000011607 */
[----:B------:R-:W-:Y:S01]  /*0840*/  LOP3.LUT R6, R10, 0x40, RZ, 0xfc, !PT ;  /* 0x000000400a067812 */ /* 0x000fe200078efcff */
[----:B------:R-:W-:Y:S01]  /*0850*/  IMAD.HI R14, R24, 0x2aaaaaab, RZ ;  /* 0x2aaaaaab180e7827 */ /* 0x000fe200078e02ff */
[----:B------:R-:W-:Y:S02]  /*0860*/  LEA.HI R12, R7, R8, RZ, 0x17 ;  /* 0x00000008070c7211 */ /* 0x000fe400078fb8ff */
[----:B------:R-:W-:Y:S01]  /*0870*/  SHF.R.U32.HI R19, RZ, 0x1f, R16 ;  /* 0x0000001fff137819 */ /* 0x000fe20000011610 */
[--C-:B------:R-:W-:Y:S01]  /*0880*/  @!P0 IMAD.IADD R9, R9, 0x1, -R20.reuse ;  /* 0x0000000109098824 */ /* 0x100fe200078e0a14 */
[----:B------:R-:W-:Y:S01]  /*0890*/  LOP3.LUT R7, R10, 0x60, RZ, 0xfc, !PT ;  /* 0x000000600a077812 */ /* 0x000fe200078efcff */
[----:B------:R-:W-:Y:S01]  /*08a0*/  @!P2 IMAD.IADD R11, R11, 0x1, -R20 ;  /* 0x000000010b0ba824 */ /* 0x000fe200078e0a14 */
[----:B------:R-:W-:Y:S01]  /*08b0*/  ISETP.GE.AND P3, PT, R18, RZ, PT ;  /* 0x000000ff1200720c */ /* 0x000fe20003f66270 */
[----:B------:R-:W-:Y:S01]  /*08c0*/  IMAD R8, R10, 0x20, R13 ;  /* 0x000000200a087824 */ /* 0x000fe200078e020d */
[----:B------:R-:W-:Y:S01]  /*08d0*/  ISETP.GT.U32.AND P0, PT, R20, R9, PT ;  /* 0x000000091400720c */ /* 0x000fe20003f04070 */
[----:B------:R-:W-:Y:S01]  /*08e0*/  IMAD.HI R10, R22, 0x2aaaaaab, RZ ;  /* 0x2aaaaaab160a7827 */ /* 0x000fe200078e02ff */
[----:B------:R-:W-:-:S02]  /*08f0*/  ISETP.GT.U32.AND P2, PT, R20, R11, PT ;  /* 0x0000000b1400720c */ /* 0x000fc40003f44070 */
[----:B------:R-:W-:Y:S01]  /*0900*/  LEA.HI R21, R16, R19, RZ, 0x17 ;  /* 0x0000001310157211 */ /* 0x000fe200078fb8ff */
[--C-:B------:R-:W-:Y:S01]  /*0910*/  IMAD R4, R4, 0x20, R13.reuse ;  /* 0x0000002004047824 */ /* 0x100fe200078e020d */
[----:B------:R-:W2:Y:S01]  /*0920*/  LDC.64 R18, c[0x0][0x218] ;  /* 0x00008600ff127b82 */ /* 0x000ea20000000a00 */
[--C-:B------:R-:W-:Y:S01]  /*0930*/  IMAD R6, R6, 0x20, R13.reuse ;  /* 0x0000002006067824 */ /* 0x100fe200078e020d */
[----:B------:R-:W-:Y:S01]  /*0940*/  SHF.R.U32.HI R15, RZ, 0x1f, R14 ;  /* 0x0000001fff0f7819 */ /* 0x000fe2000001160e */
[----:B------:R-:W-:Y:S01]  /*0950*/  IMAD R7, R7, 0x20, R13 ;  /* 0x0000002007077824 */ /* 0x000fe200078e020d */
[----:B------:R-:W-:Y:S02]  /*0960*/  SHF.R.U32.HI R13, RZ, 0x1f, R10 ;  /* 0x0000001fff0d7819 */ /* 0x000fe4000001160a */
[----:B------:R-:W-:Y:S01]  /*0970*/  LEA.HI R15, R14, R15, RZ, 0x17 ;  /* 0x0000000f0e0f7211 */ /* 0x000fe200078fb8ff */
[--C-:B------:R-:W-:Y:S01]  /*0980*/  @!P0 IMAD.IADD R9, R9, 0x1, -R20.reuse ;  /* 0x0000000109098824 */ /* 0x100fe200078e0a14 */
[----:B------:R-:W-:Y:S01]  /*0990*/  LEA.HI R13, R10, R13, RZ, 0x17 ;  /* 0x0000000d0a0d7211 */ /* 0x000fe200078fb8ff */
[----:B------:R-:W-:Y:S01]  /*09a0*/  @!P2 IMAD.IADD R11, R11, 0x1, -R20 ;  /* 0x000000010b0ba824 */ /* 0x000fe200078e0a14 */
[----:B------:R-:W-:Y:S01]  /*09b0*/  ISETP.NE.AND P0, PT, R17, RZ, PT ;  /* 0x000000ff1100720c */ /* 0x000fe20003f05270 */
[----:B------:R-:W-:Y:S01]  /*09c0*/  IMAD R14, R12, -0xc00, R23 ;  /* 0xfffff4000c0e7824 */ /* 0x000fe200078e0217 */
[----:B------:R-:W-:Y:S01]  /*09d0*/  LEA R33, R8, UR14, 0x1 ;  /* 0x0000000e08217c11 */ /* 0x000fe2000f8e08ff */
[----:B------:R-:W-:Y:S01]  /*09e0*/  IMAD.MOV.U32 R10, RZ, RZ, R9 ;  /* 0x000000ffff0a7224 */ /* 0x000fe200078e0009 */
[----:B------:R-:W-:Y:S01]  /*09f0*/  LOP3.LUT R9, R2, 0x18, RZ, 0xc0, !PT ;  /* 0x0000001802097812 */ /* 0x000fe200078ec0ff */
[----:B------:R-:W-:Y:S01]  /*0a00*/  IMAD.MOV.U32 R12, RZ, RZ, R11 ;  /* 0x000000ffff0c7224 */ /* 0x000fe200078e000b */
[----:B------:R-:W-:Y:S01]  /*0a10*/  LOP3.LUT R11, RZ, R17, RZ, 0x33, !PT ;  /* 0x00000011ff0b7212 */ /* 0x000fe200078e33ff */
[----:B------:R-:W-:Y:S01]  /*0a20*/  @!P1 IMAD.MOV R10, RZ, RZ, -R10 ;  /* 0x000000ffff0a9224 */ /* 0x000fe200078e0a0a */
[----:B------:R-:W-:Y:S01]  /*0a30*/  LEA R35, R4, UR14, 0x1 ;  /* 0x0000000e04237c11 */ /* 0x000fe2000f8e08ff */
[----:B------:R-:W-:Y:S01]  /*0a40*/  @!P3 IMAD.MOV R12, RZ, RZ, -R12 ;  /* 0x000000ffff0cb224 */ /* 0x000fe200078e0a0c */
[----:B------:R-:W-:Y:S01]  /*0a50*/  LEA R37, R6, UR14, 0x1 ;  /* 0x0000000e06257c11 */ /* 0x000fe2000f8e08ff */
[----:B------:R-:W-:Y:S01]  /*0a60*/  IMAD R20, R15, -0xc00, R24 ;  /* 0xfffff4000f147824 */ /* 0x000fe200078e0218 */
[----:B------:R-:W-:Y:S01]  /*0a70*/  SEL R10, R11, R10, !P0 ;  /* 0x0000000a0b0a7207 */ /* 0x000fe20004000000 */
[----:B------:R-:W-:Y:S01]  /*0a80*/  IMAD R16, R13, -0xc00, R22 ;  /* 0xfffff4000d107824 */ /* 0x000fe200078e0216 */
[----:B------:R-:W-:Y:S01]  /*0a90*/  SEL R12, R11, R12, !P0 ;  /* 0x0000000c0b0c7207 */ /* 0x000fe20004000000 */
[----:B------:R-:W-:Y:S01]  /*0aa0*/  IMAD R22, R21, -0xc00, R26 ;  /* 0xfffff40015167824 */ /* 0x000fe200078e021a */
[----:B------:R-:W-:Y:S01]  /*0ab0*/  LEA R39, R7, UR14, 0x1 ;  /* 0x0000000e07277c11 */ /* 0x000fe2000f8e08ff */
[----:B------:R-:W-:-:S02]  /*0ac0*/  IMAD R15, R10, 0xc00, R9 ;  /* 0x00000c000a0f7824 */ /* 0x000fc400078e0209 */
[--C-:B------:R-:W-:Y:S02]  /*0ad0*/  IMAD R11, R12, 0xc00, R9.reuse ;  /* 0x00000c000c0b7824 */ /* 0x100fe400078e0209 */
[--C-:B------:R-:W-:Y:S02]  /*0ae0*/  IMAD R25, R14, 0xc00, R9.reuse ;  /* 0x00000c000e197824 */ /* 0x100fe400078e0209 */
[----:B------:R-:W-:Y:S02]  /*0af0*/  IMAD R27, R16, 0xc00, R9 ;  /* 0x00000c00101b7824 */ /* 0x000fe400078e0209 */
[----:B--2---:R-:W-:-:S04]  /*0b00*/  IMAD.WIDE R14, R15, 0x2, R18 ;  /* 0x000000020f0e7825 */ /* 0x004fc800078e0212 */
[----:B------:R-:W-:Y:S01]  /*0b10*/  IMAD R29, R20, 0xc00, R9 ;  /* 0x00000c00141d7824 */ /* 0x000fe200078e0209 */
[----:B------:R-:W-:Y:S01]  /*0b20*/  @!PT LDS RZ, [RZ] ;  /* 0x00000000fffff984 */ /* 0x000fe20000000800 */
[----:B------:R-:W-:Y:S01]  /*0b30*/  @!PT LDS RZ, [RZ] ;  /* 0x00000000fffff984 */ /* 0x000fe20000000800 */
[----:B------:R-:W-:Y:S01]  /*0b40*/  @!PT LDS RZ, [RZ] ;  /* 0x00000000fffff984 */ /* 0x000fe20000000800 */
[----:B------:R-:W-:Y:S01]  /*0b50*/  LDGSTS.E.BYPASS.128 [R33], desc[UR18][R14.64] ;  /* 0x000000000e217fae */ /* 0x000fe2000b901c52 */
[----:B------:R-:W-:-:S04]  /*0b60*/  IMAD.WIDE R18, R11, 0x2, R18 ;  /* 0x000000020b127825 */ /* 0x000fc800078e0212 */
[----:B------:R-:W-:Y:S01]  /*0b70*/  IMAD R9, R22, 0xc00, R9 ;  /* 0x00000c0016097824 */ /* 0x000fe200078e0209 */
[----:B------:R-:W-:Y:S01]  /*0b80*/  LDGSTS.E.BYPASS.128 [R35], desc[UR18][R18.64] ;  /* 0x0000000012237fae */ /* 0x000fe2000b901c52 */
[--C-:B----4-:R-:W-:Y:S01]  /*0b90*/  IMAD.WIDE R24, R25, 0x2, R30.reuse ;  /* 0x0000000219187825 */ /* 0x110fe200078e021e */
[----:B------:R-:W-:Y:S02]  /*0ba0*/  IADD3 R10, P1, R18, 0x80, RZ ;  /* 0x00000080120a7810 */ /* 0x000fe40007f3e0ff */
[----:B------:R-:W0:Y:S01]  /*0bb0*/  LDGDEPBAR ;  /* 0x00000000000079af */ /* 0x000e220000000000 */
[----:B------:R-:W-:-:S03]  /*0bc0*/  IMAD.WIDE R26, R27, 0x2, R30 ;  /* 0x000000021b1a7825 */ /* 0x000fc600078e021e */
[----:B------:R-:W-:Y:S01]  /*0bd0*/  LDGSTS.E.BYPASS.128 [R33+0x3000], desc[UR18][R24.64] ;  /* 0x0300000018217fae */ /* 0x000fe2000b901c52 */
[--C-:B------:R-:W-:Y:S01]  /*0be0*/  IMAD.WIDE R28, R29, 0x2, R30.reuse ;  /* 0x000000021d1c7825 */ /* 0x100fe200078e021e */
[----:B------:R-:W-:Y:S02]  /*0bf0*/  IADD3 R16, P2, R26, 0x80, RZ ;  /* 0x000000801a107810 */ /* 0x000fe40007f5e0ff */
[----:B------:R-:W-:Y:S01]  /*0c00*/  LDGSTS.E.BYPASS.128 [R35+0x3000], desc[UR18][R26.64] ;  /* 0x030000001a237fae */ /* 0x000fe2000b901c52 */
[----:B------:R-:W-:Y:S01]  /*0c10*/  IMAD.WIDE R30, R9, 0x2, R30 ;  /* 0x00000002091e7825 */ /* 0x000fe200078e021e */
[----:B------:R-:W-:Y:S02]  /*0c20*/  IADD3 R9, P0, R14, 0x80, RZ ;  /* 0x000000800e097810 */ /* 0x000fe40007f1e0ff */
[----:B------:R-:W-:Y:S01]  /*0c30*/  LDGSTS.E.BYPASS.128 [R37+0x3000], desc[UR18][R28.64] ;  /* 0x030000001c257fae */ /* 0x000fe2000b901c52 */
[----:B------:R-:W-:Y:S01]  /*0c40*/  IMAD.X R13, RZ, RZ, R19, P1 ;  /* 0x000000ffff0d7224 */ /* 0x000fe200008e0613 */
[----:B------:R-:W-:Y:S01]  /*0c50*/  IADD3 R21, P1, R28, 0x80, RZ ;  /* 0x000000801c157810 */ /* 0x000fe20007f3e0ff */
[----:B------:R-:W-:Y:S01]  /*0c60*/  IMAD.X R11, RZ, RZ, R15, P0 ;  /* 0x000000ffff0b7224 */ /* 0x000fe200000e060f */
[----:B------:R-:W-:Y:S01]  /*0c70*/  LDGSTS.E.BYPASS.128 [R39+0x3000], desc[UR18][R30.64] ;  /* 0x030000001e277fae */ /* 0x000fe2000b901c52 */
[----:B------:R-:W-:Y:S01]  /*0c80*/  IADD3 R12, P0, R24, 0x80, RZ ;  /* 0x00000080180c7810 */ /* 0x000fe20007f1e0ff */
[----:B------:R-:W-:-:S02]  /*0c90*/  IMAD.X R23, RZ, RZ, R27, P2 ;  /* 0x000000ffff177224 */ /* 0x000fc400010e061b */
[----:B------:R-:W0:Y:S01]  /*0ca0*/  LDGDEPBAR ;  /* 0x00000000000079af */ /* 0x000e220000000000 */
[----:B------:R-:W-:Y:S02]  /*0cb0*/  IMAD.X R88, RZ, RZ, R29, P1 ;  /* 0x000000ffff587224 */ /* 0x000fe400008e061d */
[----:B------:R-:W-:Y:S01]  /*0cc0*/  IMAD.X R20, RZ, RZ, R25, P0 ;  /* 0x000000ffff147224 */ /* 0x000fe200000e0619 */
[----:B------:R-:W-:Y:S01]  /*0cd0*/  BAR.SYNC.DEFER_BLOCKING 0x0 ;  /* 0x0000000000007b1d */ /* 0x000fe20000010000 */
[----:B------:R-:W-:-:S05]  /*0ce0*/  IADD3 R22, P0, R30, 0x80, RZ ;  /* 0x000000801e167810 */ /* 0x000fca0007f1e0ff */
[----:B------:R-:W-:Y:S01]  /*0cf0*/  IMAD.X R89, RZ, RZ, R31, P0 ;  /* 0x000000ffff597224 */ /* 0x000fe200000e061f */
[----:B------:R-:W-:Y:S01]  /*0d00*/  @!PT LDS RZ, [RZ] ;  /* 0x00000000fffff984 */ /* 0x000fe20000000800 */
[----:B------:R-:W-:Y:S01]  /*0d10*/  @!PT LDS RZ, [RZ] ;  /* 0x00000000fffff984 */ /* 0x000fe20000000800 */
[----:B------:R-:W-:Y:S01]  /*0d20*/  @!PT LDS RZ, [RZ] ;  /* 0x00000000fffff984 */ /* 0x000fe20000000800 */
[----:B------:R-:W-:Y:S04]  /*0d30*/  LDGSTS.E.BYPASS.128 [R33+0x1000], desc[UR18][R14.64+0x40] ;  /* 0x010000400e217fae */ /* 0x000fe8000b901c52 */
[----:B------:R-:W-:Y:S04]  /*0d40*/  LDGSTS.E.BYPASS.128 [R35+0x1000], desc[UR18][R18.64+0x40] ;  /* 0x0100004012237fae */ /* 0x000fe8000b901c52 */
[----:B------:R-:W0:Y:S04]  /*0d50*/  LDGDEPBAR ;  /* 0x00000000000079af */ /* 0x000e280000000000 */
[----:B------:R2:W-:Y:S04]  /*0d60*/  LDGSTS.E.BYPASS.128 [R33+0x5000], desc[UR18][R24.64+0x40] ;  /* 0x0500004018217fae */ /* 0x0005e8000b901c52 */
[----:B------:R3:W-:Y:S04]  /*0d70*/  LDGSTS.E.BYPASS.128 [R35+0x5000], desc[UR18][R26.64+0x40] ;  /* 0x050000401a237fae */ /* 0x0007e8000b901c52 */
[----:B------:R4:W-:Y:S04]  /*0d80*/  LDGSTS.E.BYPASS.128 [R37+0x5000], desc[UR18][R28.64+0x40] ;  /* 0x050000401c257fae */ /* 0x0009e8000b901c52 */
[----:B------:R5:W-:Y:S01]  /*0d90*/  LDGSTS.E.BYPASS.128 [R39+0x5000], desc[UR18][R30.64+0x40] ;  /* 0x050000401e277fae */ /* 0x000be2000b901c52 */
[----:B--2---:R-:W-:-:S02]  /*0da0*/  CS2R R24, SRZ ;  /* 0x0000000000187805 */ /* 0x004fc4000001ff00 */
[----:B------:R-:W-:Y:S01]  /*0db0*/  CS2R R32, SRZ ;  /* 0x0000000000207805 */ /* 0x000fe2000001ff00 */
[----:B------:R-:W0:Y:S01]  /*0dc0*/  LDGDEPBAR ;  /* 0x00000000000079af */ /* 0x000e220000000000 */
[----:B---3--:R-:W-:Y:S02]  /*0dd0*/  CS2R R26, SRZ ;  /* 0x00000000001a7805 */ /* 0x008fe4000001ff00 */
[----:B------:R-:W-:Y:S02]  /*0de0*/  CS2R R34, SRZ ;  /* 0x0000000000227805 */ /* 0x000fe4000001ff00 */
[----:B-1--4-:R-:W-:Y:S02]  /*0df0*/  CS2R R28, SRZ ;  /* 0x00000000001c7805 */ /* 0x012fe4000001ff00 */
[----:B------:R-:W-:Y:S02]  /*0e00*/  CS2R R36, SRZ ;  /* 0x0000000000247805 */ /* 0x000fe4000001ff00 */
[----:B-----5:R-:W-:-:S02]  /*0e10*/  CS2R R30, SRZ ;  /* 0x00000000001e7805 */ /* 0x020fc4000001ff00 */
[----:B------:R-:W-:-:S07]  /*0e20*/  CS2R R38, SRZ ;  /* 0x0000000000267805 */ /* 0x000fce000001ff00 */
.L_x_0:
[----:B------:R-:W1:Y:S01]  /*0e30*/  SHFL.IDX PT, R14, R90, RZ, 0x1f ;  /* 0x00001fff5a0e7589 */ /* 0x000e6200000e0000 */
[----:B------:R-:W-:Y:S01]  /*0e40*/  UIADD3 UR6, UR6, 0x1, URZ ;  /* 0x0000000106067890 */ /* 0x000fe2000fffe03f */
[----:B------:R-:W-:-:S04]  /*0e50*/  DEPBAR.LE SB0, 0x2 ;  /* 0x000080800000791a */ /* 0x000fc80000000000 */
[----:B------:R-:W-:Y:S01]  /*0e60*/  UISETP.GE.AND UP0, UPT, UR6, 0x3, UPT ;  /* 0x000000030600788c */ /* 0x000fe2000bf06270 */
[----:B------:R-:W-:Y:S01]  /*0e70*/  BAR.SYNC.DEFER_BLOCKING 0x0 ;  /* 0x0000000000007b1d */ /* 0x000fe20000010000 */
[----:B------:R-:W-:Y:S01]  /*0e80*/  UIADD3 UR15, UR15, 0x1, URZ ;  /* 0x000000010f0f7890 */ /* 0x000fe2000fffe03f */
[----:B------:R-:W-:Y:S01]  /*0e90*/  VIADD R92, R92, 0x20 ;  /* 0x000000205c5c7836 */ /* 0x000fe20000000000 */
[----:B------:R-:W-:-:S03]  /*0ea0*/  USEL UR16, UR6, URZ, !UP0 ;  /* 0x0000003f06107287 */ /* 0x000fc6000c000000 */
[----:B------:R-:W-:Y:S01]  /*0eb0*/  UMOV UR11, 0x80000020 ;  /* 0x80000020000b7882 */ /* 0x000fe20000000000 */
[----:B------:R-:W-:Y:S01]  /*0ec0*/  ULEA UR6, UR16, UR14, 0xc ;  /* 0x0000000e10067291 */ /* 0x000fe2000f8e603f */
[----:B------:R-:W-:-:S03]  /*0ed0*/  ISETP.GE.U32.AND P0, PT, R92, 0xbc0, PT ;  /* 0x00000bc05c00780c */ /* 0x000fc60003f06070 */
[----:B------:R-:W-:Y:S02]  /*0ee0*/  USHF.R.U32.HI UR8, URZ, 0x4, UR6 ;  /* 0x000000043f087899 */ /* 0x000fe40008011606 */
[----:B------:R-:W-:Y:S02]  /*0ef0*/  ULEA UR6, UR16, UR17, 0xd ;  /* 0x0000001110067291 */ /* 0x000fe4000f8e683f */
[----:B------:R-:W-:Y:S01]  /*0f00*/  ULOP3.LUT UR8, UR8, 0x3fff, URZ, 0xc0, !UPT ;  /* 0x00003fff08087892 */ /* 0x000fe2000f8ec03f */
[----:B-1----:R-:W-:Y:S01]  /*0f10*/  R2UR UR7, R14 ;  /* 0x000000000e0772ca */ /* 0x002fe200000e0000 */
[----:B------:R-:W-:Y:S01]  /*0f20*/  USHF.R.U32.HI UR6, URZ, 0x4, UR6 ;  /* 0x000000043f067899 */ /* 0x000fe20008011606 */
[----:B------:R-:W-:-:S03]  /*0f30*/  IADD3 R14, P1, R9, UR4, RZ ;  /* 0x00000004090e7c10 */ /* 0x000fc6000ff3e0ff */
[----:B------:R-:W-:Y:S01]  /*0f40*/  ULOP3.LUT UR6, UR6, 0x3fff, URZ, 0xc0, !UPT ;  /* 0x00003fff06067892 */ /* 0x000fe2000f8ec03f */
[----:B------:R-:W-:Y:S01]  /*0f50*/  IADD3.X R15, R11, UR5, RZ, P1, !PT ;  /* 0x000000050b0f7c10 */ /* 0x000fe20008ffe4ff */
[----:B------:R-:W-:Y:S02]  /*0f60*/  WARPGROUP.ARRIVE ;  /* 0x00000000000079c5 */ /* 0x000fe40000000000 */
[----:B------:R-:W-:-:S04]  /*0f70*/  ULOP3.LUT UR10, UR6, 0x2000000, URZ, 0xfc, !UPT ;  /* 0x02000000060a7892 */ /* 0x000fc8000f8efc3f */
[----:B------:R-:W-:-:S04]  /*0f80*/  USHF.L.U32 UR7, UR7, 0x6, URZ ;  /* 0x0000000607077899 */ /* 0x000fc8000800063f */
[----:B------:R-:W-:-:S04]  /*0f90*/  ULOP3.LUT UR7, UR7, 0xc0, URZ, 0xc0, !UPT ;  /* 0x000000c007077892 */ /* 0x000fc8000f8ec03f */
[----:B------:R-:W-:-:S03]  /*0fa0*/  UIADD3 UR12, UP0, UR7, UR8, URZ ;  /* 0x00000008070c7290 */ /* 0x000fc6000ff1e03f */
[----:B------:R-:W-:Y:S01]  /*0fb0*/  UMOV UR7, URZ ;  /* 0x0000003f00077c82 */ /* 0x000fe20008000000 */
[----:B------:R-:W-:Y:S02]  /*0fc0*/  UIADD3.X UR13, URZ, URZ, URZ, UP0, !UPT ;  /* 0x0000003f3f0d7290 */ /* 0x000fe400087fe43f */
[----:B------:R-:W-:Y:S02]  /*0fd0*/  ULOP3.LUT UR8, UR12, 0x1000000, URZ, 0xfc, !UPT ;  /* 0x010000000c087892 */ /* 0x000fe4000f8efc3f */
[----:B------:R-:W-:Y:S02]  /*0fe0*/  ULOP3.LUT UR9, UR13, 0x80000020, URZ, 0xfc, !UPT ;  /* 0x800000200d097892 */ /* 0x000fe4000f8efc3f */
[----:B------:R-:W-:-:S04]  /*0ff0*/  UISETP.GE.AND UP0, UPT, UR15, 0x3, UPT ;  /* 0x000000030f00788c */ /* 0x000fc8000bf06270 */
[----:B------:R-:W-:-:S03]  /*1000*/  USEL UR15, UR15, URZ, !UP0 ;  /* 0x0000003f0f0f7287 */ /* 0x000fc6000c000000 */
[----:B------:R-:W-:Y:S01]  /*1010*/  HGMMA.64x128x16.F32.BF16 R24, gdesc[UR8], R24 ;  /* 0x01e00000081879f0 */ /* 0x000fe20008701818 */
[----:B------:R-:W-:Y:S01]  /*1020*/  UMOV UR8, 0x1000002 ;  /* 0x0100000200087882 */ /* 0x000fe20000000000 */
[----:B------:R-:W-:Y:S01]  /*1030*/  UMOV UR9, 0x80000020 ;  /* 0x8000002000097882 */ /* 0x000fe20000000000 */
[----:B------:R-:W-:Y:S01]  /*1040*/  UMOV UR10, 0x2000002 ;  /* 0x02000002000a7882 */ /* 0x000fe20000000000 */
[----:B------:R-:W-:Y:S01]  /*1050*/  UMOV UR11, 0x80000020 ;  /* 0x80000020000b7882 */ /* 0x000fe20000000000 */
[----:B------:R-:W-:Y:S02]  /*1060*/  UIADD3.64 UR8, UR12, UR8, URZ ;  /* 0x000000080c087297 */ /* 0x000fe4000fffe03f */
[----:B------:R-:W-:Y:S02]  /*1070*/  UIADD3.64 UR10, UR6, UR10, URZ ;  /* 0x0000000a060a7297 */ /* 0x000fe4000fffe03f */
[----:B------:R-:W-:-:S06]  /*1080*/  ULEA UR6, UR15, UR14, 0xc ;  /* 0x0000000e0f067291 */ /* 0x000fcc000f8e603f */
[----:B------:R-:W-:Y:S01]  /*1090*/  LEA R93, R8, UR6, 0x1 ;  /* 0x00000006085d7c11 */ /* 0x000fe2000f8e08ff */
[----:B------:R-:W-:Y:S03]  /*10a0*/  HGMMA.64x128x16.F32.BF16 R24, gdesc[UR8], R24, gsb0 ;  /* 0x01e00000081879f0 */ /* 0x000fe60008001818 */
[----:B------:R-:W-:Y:S02]  /*10b0*/  WARPGROUP.DEPBAR.LE gsb0, 0x1 ;  /* 0x00008000000079c5 */ /* 0x000fe40000010100 */
[----:B------:R-:W-:Y:S06]  /*10c0*/  BAR.SYNC.DEFER_BLOCKING 0x0 ;  /* 0x0000000000007b1d */ /* 0x000fec0000010000 */
[----:B------:R-:W-:Y:S01]  /*10d0*/  @!PT LDS RZ, [RZ] ;  /* 0x00000000fffff984 */ /* 0x000fe20000000800 */
[----:B------:R-:W-:Y:S01]  /*10e0*/  @!PT LDS RZ, [RZ] ;  /* 0x00000000fffff984 */ /* 0x000fe20000000800 */
[----:B------:R-:W-:Y:S01]  /*10f0*/  @!PT LDS RZ, [RZ] ;  /* 0x00000000fffff984 */ /* 0x000fe20000000800 */
[----:B------:R1:W-:Y:S02]  /*1100*/  LDGSTS.E.BYPASS.128 [R93], desc[UR18][R14.64], !P0 ;  /* 0x000000000e5d7fae */ /* 0x0003e4000c101c52 */
[----:B-1----:R-:W-:-:S02]  /*1110*/  IADD3 R14, P1, R10, UR4, RZ ;  /* 0x000000040a0e7c10 */ /* 0x002fc4000ff3e0ff */
[----:B------:R-:W-:Y:S01]  /*1120*/  LEA R93, R4, UR6, 0x1 ;  /* 0x00000006045d7c11 */ /* 0x000fe2000f8e08ff */
[----:B------:R-:W-:Y:S01]  /*1130*/  ULEA UR6, UR15, UR17, 0xd ;  /* 0x000000110f067291 */ /* 0x000fe2000f8e683f */
[----:B------:R-:W-:Y:S02]  /*1140*/  IADD3.X R15, R13, UR5, RZ, P1, !PT ;  /* 0x000000050d0f7c10 */ /* 0x000fe40008ffe4ff */
[----:B------:R-:W-:-:S03]  /*1150*/  IADD3 R18, P1, R12, UR4, RZ ;  /* 0x000000040c127c10 */ /* 0x000fc6000ff3e0ff */
[----:B------:R1:W-:Y:S01]  /*1160*/  LDGSTS.E.BYPASS.128 [R93], desc[UR18][R14.64], !P0 ;  /* 0x000000000e5d7fae */ /* 0x0003e2000c101c52 */
[----:B------:R-:W-:-:S03]  /*1170*/  IADD3.X R19, R20, UR5, RZ, P1, !PT ;  /* 0x0000000514137c10 */ /* 0x000fc60008ffe4ff */
[----:B------:R-:W0:Y:S01]  /*1180*/  LDGDEPBAR ;  /* 0x00000000000079af */ /* 0x000e220000000000 */
[----:B-1----:R-:W-:Y:S02]  /*1190*/  LEA R93, R8, UR6, 0x1 ;  /* 0x00000006085d7c11 */ /* 0x002fe4000f8e08ff */
[----:B------:R-:W-:-:S03]  /*11a0*/  IADD3 R14, P1, R16, UR4, RZ ;  /* 0x00000004100e7c10 */ /* 0x000fc6000ff3e0ff */
[----:B------:R1:W-:Y:S01]  /*11b0*/  LDGSTS.E.BYPASS.128 [R93], desc[UR18][R18.64], !P0 ;  /* 0x00000000125d7fae */ /* 0x0003e2000c101c52 */
[----:B------:R-:W-:Y:S02]  /*11c0*/  IADD3.X R15, R23, UR5, RZ, P1, !PT ;  /* 0x00000005170f7c10 */ /* 0x000fe40008ffe4ff */
[----:B-1----:R-:W-:-:S05]  /*11d0*/  LEA R93, R4, UR6, 0x1 ;  /* 0x00000006045d7c11 */ /* 0x002fca000f8e08ff */
[----:B------:R1:W-:Y:S02]  /*11e0*/  LDGSTS.E.BYPASS.128 [R93], desc[UR18][R14.64], !P0 ;  /* 0x000000000e5d7fae */ /* 0x0003e4000c101c52 */
[----:B-1----:R-:W-:Y:S02]  /*11f0*/  IADD3 R14, P1, R21, UR4, RZ ;  /* 0x00000004150e7c10 */ /* 0x002fe4000ff3e0ff */
[----:B------:R-:W-:Y:S02]  /*1200*/  LEA R93, R6, UR6, 0x1 ;  /* 0x00000006065d7c11 */ /* 0x000fe4000f8e08ff */
[----:B------:R-:W-:Y:S02]  /*1210*/  IADD3.X R15, R88, UR5, RZ, P1, !PT ;  /* 0x00000005580f7c10 */ /* 0x000fe40008ffe4ff */
[----:B------:R-:W-:Y:S01]  /*1220*/  IADD3 R18, P1, R22, UR4, RZ ;  /* 0x0000000416127c10 */ /* 0x000fe2000ff3e0ff */
[----:B------:R-:W-:Y:S02]  /*1230*/  UIADD3 UR4, UP0, UR4, 0x40, URZ ;  /* 0x0000004004047890 */ /* 0x000fe4000ff1e03f */
[----:B------:R1:W-:Y:S01]  /*1240*/  LDGSTS.E.BYPASS.128 [R93], desc[UR18][R14.64], !P0 ;  /* 0x000000000e5d7fae */ /* 0x0003e2000c101c52 */
[----:B------:R-:W-:Y:S01]  /*1250*/  IADD3.X R19, R89, UR5, RZ, P1, !PT ;  /* 0x0000000559137c10 */ /* 0x000fe20008ffe4ff */
[----:B------:R-:W-:Y:S01]  /*1260*/  UIADD3.X UR5, URZ, UR5, URZ, UP0, !UPT ;  /* 0x000000053f057290 */ /* 0x000fe200087fe43f */
[----:B-1----:R-:W-:Y:S01]  /*1270*/  LEA R15, R7, UR6, 0x1 ;  /* 0x00000006070f7c11 */ /* 0x002fe2000f8e08ff */
[----:B------:R-:W-:-:S04]  /*1280*/  UMOV UR6, UR16 ;  /* 0x0000001000067c82 */ /* 0x000fc80008000000 */
[----:B------:R1:W-:Y:S01]  /*1290*/  LDGSTS.E.BYPASS.128 [R15], desc[UR18][R18.64], !P0 ;  /* 0x00000000120f7fae */ /* 0x0003e2000c101c52 */
[----:B------:R-:W-:-:S03]  /*12a0*/  ISETP.GE.U32.AND P0, PT, R92, 0xbe0, PT ;  /* 0x00000be05c00780c */ /* 0x000fc60003f06070 */
[----:B------:R-:W0:Y:S10]  /*12b0*/  LDGDEPBAR ;  /* 0x00000000000079af */ /* 0x000e340000000000 */
[----:B-1----:R-:W-:Y:S05]  /*12c0*/  @!P0 BRA `(.L_x_0) ;  /* 0xfffffff800d88947 */ /* 0x002fea000383ffff */
[----:B------:R-:W-:Y:S02]  /*12d0*/  WARPGROUP.DEPBAR.LE gsb0, 0x0 ;  /* 0x00008000000079c5 */ /* 0x000fe40000010000 */
[----:B------:R-:W-:Y:S01]  /*12e0*/  LOP3.LUT R91, R91, 0x3, RZ, 0xc0, !PT ;  /* 0x000000035b5b7812 */ /* 0x000fe200078ec0ff */
[----:B------:R-:W-:-:S04]  /*12f0*/  DEPBAR.LE SB0, 0x0 ;  /* 0x000080000000791a */ /* 0x000fc80000000000 */
[----:B------:R-:W-:Y:S01]  /*1300*/  SHF.R.U32.HI R4, RZ, 0x2, R3 ;  /* 0x00000002ff047819 */ /* 0x000fe20000011603 */
[----:B------:R-:W-:Y:S02]  /*1310*/  IMAD.SHL.U32 R6, R3, 0x2, RZ ;  /* 0x0000000203067824 */ /* 0x000fe400078e00ff */
[----:B------:R-:W-:Y:S01]  /*1320*/  IMAD.SHL.U32 R7, R91, 0x10, RZ ;  /* 0x000000105b077824 */ /* 0x000fe200078e00ff */
[----:B------:R-:W-:Y:S02]  /*1330*/  SGXT.U32 R4, R4, 0x3 ;  /* 0x000000030404781a */ /* 0x000fe40000000000 */
[----:B------:R-:W-:Y:S02]  /*1340*/  LOP3.LUT R6, R6, 0x6, RZ, 0xc0, !PT ;  /* 0x0000000606067812 */ /* 0x000fe400078ec0ff */
[----:B------:R-:W-:-:S05]  /*1350*/  LOP3.LUT R7, R7, R4, RZ, 0xfc, !PT ;  /* 0x0000000407077212 */ /* 0x000fca00078efcff */
[----:B------:R-:W-:-:S05]  /*1360*/  IMAD R6, R7, 0x88, R6 ;  /* 0x0000008807067824 */ /* 0x000fca00078e0206 */
[----:B------:R-:W-:Y:S01]  /*1370*/  LEA R8, R6, UR14, 0x2 ;  /* 0x0000000e06087c11 */ /* 0x000fe2000f8e10ff */
[----:B------:R-:W-:Y:S08]  /*1380*/  BAR.SYNC.DEFER_BLOCKING 0x0 ;  /* 0x0000000000007b1d */ /* 0x000ff00000010000 */
[----:B------:R-:W1:Y:S01]  /*1390*/  LDC.64 R6, c[0x0][0x210] ;  /* 0x00008400ff067b82 */ /* 0x000e620000000a00 */
[----:B------:R2:W-:Y:S04]  /*13a0*/  STS.64 [R8], R24 ;  /* 0x0000001808007388 */ /* 0x0005e80000000a00 */
[----:B------:R3:W-:Y:S04]  /*13b0*/  STS.64 [R8+0x1100], R26 ;  /* 0x0011001a08007388 */ /* 0x0007e80000000a00 */
[----:B------:R-:W-:Y:S04]  /*13c0*/  STS.64 [R8+0x20], R28 ;  /* 0x0000201c08007388 */ /* 0x000fe80000000a00 */
[----:B------:R-:W-:Y:S01]  /*13d0*/  STS.64 [R8+0x1120], R30 ;  /* 0x0011201e08007388 */ /* 0x000fe20000000a00 */
[----:B--2---:R-:W-:-:S03]  /*13e0*/  CS2R R24, SRZ ;  /* 0x0000000000187805 */ /* 0x004fc6000001ff00 */
[----:B------:R2:W-:Y:S01]  /*13f0*/  STS.64 [R8+0x40], R32 ;  /* 0x0000402008007388 */ /* 0x0005e20000000a00 */
[----:B---3--:R-:W-:-:S03]  /*1400*/  CS2R R26, SRZ ;  /* 0x00000000001a7805 */ /* 0x008fc6000001ff00 */
[----:B------:R1:W-:Y:S04]  /*1410*/  STS.64 [R8+0x1140], R34 ;  /* 0x0011402208007388 */ /* 0x0003e80000000a00 */
[----:B------:R-:W-:Y:S04]  /*1420*/  STS.64 [R8+0x60], R36 ;  /* 0x0000602408007388 */ /* 0x000fe80000000a00 */
[----:B------:R-:W-:Y:S01]  /*1430*/  STS.64 [R8+0x1160], R38 ;  /* 0x0011602608007388 */ /* 0x000fe20000000a00 */
[----:B--2---:R-:W-:-:S03]  /*1440*/  LOP3.LUT R33, R5, 0x78, R2, 0xf8, !PT ;  /* 0x0000007805217812 */ /* 0x004fc600078ef802 */
[----:B------:R-:W-:Y:S01]  /*1450*/  STS.64 [R8+0x80], R40 ;  /* 0x0000802808007388 */ /* 0x000fe20000000a00 */
[C---:B------:R-:W-:Y:S01]  /*1460*/  ISETP.GE.AND P0, PT, R33.reuse, 0xc00, PT ;  /* 0x00000c002100780c */ /* 0x040fe20003f06270 */
[----:B-1----:R-:W-:Y:S02]  /*1470*/  IMAD.WIDE R34, R33, 0x2, R6 ;  /* 0x0000000221227825 */ /* 0x002fe400078e0206 */
[----:B------:R-:W-:Y:S01]  /*1480*/  STS.64 [R8+0x1180], R42 ;  /* 0x0011802a08007388 */ /* 0x000fe20000000a00 */
[----:B------:R-:W-:-:S03]  /*1490*/  ISETP.LT.AND P1, PT, R0, R17, !P0 ;  /* 0x000000110000720c */ /* 0x000fc60004721270 */
[----:B------:R-:W-:Y:S04]  /*14a0*/  STS.64 [R8+0xa0], R44 ;  /* 0x0000a02c08007388 */ /* 0x000fe80000000a00 */
[----:B------:R-:W-:Y:S04]  /*14b0*/  STS.64 [R8+0x11a0], R46 ;  /* 0x0011a02e08007388 */ /* 0x000fe80000000a00 */
[----:B------:R-:W-:Y:S04]  /*14c0*/  STS.64 [R8+0xc0], R48 ;  /* 0x0000c03008007388 */ /* 0x000fe80000000a00 */
[----:B------:R-:W-:Y:S04]  /*14d0*/  STS.64 [R8+0x11c0], R50 ;  /* 0x0011c03208007388 */ /* 0x000fe80000000a00 */
[----:B------:R-:W-:Y:S04]  /*14e0*/  STS.64 [R8+0xe0], R52 ;  /* 0x0000e03408007388 */ /* 0x000fe80000000a00 */
[----:B------:R-:W-:Y:S04]  /*14f0*/  STS.64 [R8+0x11e0], R54 ;  /* 0x0011e03608007388 */ /* 0x000fe80000000a00 */
[----:B------:R-:W-:Y:S04]  /*1500*/  STS.64 [R8+0x100], R56 ;  /* 0x0001003808007388 */ /* 0x000fe80000000a00 */
[----:B------:R-:W-:Y:S04]  /*1510*/  STS.64 [R8+0x1200], R58 ;  /* 0x0012003a08007388 */ /* 0x000fe80000000a00 */
[----:B------:R1:W-:Y:S04]  /*1520*/  STS.64 [R8+0x120], R60 ;  /* 0x0001203c08007388 */ /* 0x0003e80000000a00 */
[----:B------:R2:W-:Y:S04]  /*1530*/  STS.64 [R8+0x1220], R62 ;  /* 0x0012203e08007388 */ /* 0x0005e80000000a00 */
[----:B------:R-:W-:Y:S04]  /*1540*/  STS.64 [R8+0x140], R64 ;  /* 0x0001404008007388 */ /* 0x000fe80000000a00 */
[----:B------:R-:W-:Y:S04]  /*1550*/  STS.64 [R8+0x1240], R66 ;  /* 0x0012404208007388 */ /* 0x000fe80000000a00 */
[----:B------:R-:W-:Y:S04]  /*1560*/  STS.64 [R8+0x160], R68 ;  /* 0x0001604408007388 */ /* 0x000fe80000000a00 */
[----:B------:R-:W-:Y:S04]  /*1570*/  STS.64 [R8+0x1260], R70 ;  /* 0x0012604608007388 */ /* 0x000fe80000000a00 */
[----:B------:R3:W-:Y:S04]  /*1580*/  STS.64 [R8+0x180], R72 ;  /* 0x0001804808007388 */ /* 0x0007e80000000a00 */
[----:B------:R4:W-:Y:S04]  /*1590*/  STS.64 [R8+0x1280], R74 ;  /* 0x0012804a08007388 */ /* 0x0009e80000000a00 */
[----:B------:R-:W-:Y:S04]  /*15a0*/  STS.64 [R8+0x1a0], R76 ;  /* 0x0001a04c08007388 */ /* 0x000fe80000000a00 */
[----:B------:R5:W-:Y:S04]  /*15b0*/  STS.64 [R8+0x12a0], R78 ;  /* 0x0012a04e08007388 */ /* 0x000be80000000a00 */
[----:B------:R-:W-:Y:S04]  /*15c0*/  STS.64 [R8+0x1c0], R80 ;  /* 0x0001c05008007388 */ /* 0x000fe80000000a00 */
[----:B------:R-:W-:Y:S04]  /*15d0*/  STS.64 [R8+0x12c0], R82 ;  /* 0x0012c05208007388 */ /* 0x000fe80000000a00 */
[----:B------:R-:W-:Y:S04]  /*15e0*/  STS.64 [R8+0x1e0], R84 ;  /* 0x0001e05408007388 */ /* 0x000fe80000000a00 */
[----:B------:R2:W-:Y:S01]  /*15f0*/  STS.64 [R8+0x12e0], R86 ;  /* 0x0012e05608007388 */ /* 0x0005e20000000a00 */
[----:B------:R-:W-:-:S02]  /*1600*/  LOP3.LUT R4, R0, 0x8, RZ, 0xfc, !PT ;  /* 0x0000000800047812 */ /* 0x000fc400078efcff */
[----:B------:R-:W-:Y:S02]  /*1610*/  CS2R R20, SRZ ;  /* 0x0000000000147805 */ /* 0x000fe4000001ff00 */
[----:B------:R-:W-:Y:S01]  /*1620*/  CS2R R22, SRZ ;  /* 0x0000000000167805 */ /* 0x000fe2000001ff00 */
[----:B------:R-:W-:Y:S01]  /*1630*/  BAR.SYNC.DEFER_BLOCKING 0x0 ;  /* 0x0000000000007b1d */ /* 0x000fe20000010000 */
[C---:B------:R-:W-:Y:S02]  /*1640*/  LOP3.LUT R6, R0.reuse, 0x18, RZ, 0xfc, !PT ;  /* 0x0000001800067812 */ /* 0x040fe400078efcff */
[----:B------:R-:W-:Y:S02]  /*1650*/  LOP3.LUT R16, R0, 0x30, RZ, 0xfc, !PT ;  /* 0x0000003000107812 */ /* 0x000fe400078efcff */
[----:B-1----:R-:W-:Y:S02]  /*1660*/  CS2R R60, SRZ ;  /* 0x00000000003c7805 */ /* 0x002fe4000001ff00 */
[----:B------:R-:W-:-:S02]  /*1670*/  P2R R5, PR, RZ, 0x2 ;  /* 0x00000002ff057803 */ /* 0x000fc40000000000 */
[----:B--2---:R-:W-:Y:S02]  /*1680*/  CS2R R62, SRZ ;  /* 0x00000000003e7805 */ /* 0x004fe4000001ff00 */
[----:B---3--:R-:W-:Y:S02]  /*1690*/  CS2R R72, SRZ ;  /* 0x0000000000487805 */ /* 0x008fe4000001ff00 */
[----:B----4-:R-:W-:Y:S02]  /*16a0*/  CS2R R74, SRZ ;  /* 0x00000000004a7805 */ /* 0x010fe4000001ff00 */
[----:B------:R-:W-:Y:S02]  /*16b0*/  CS2R R12, SRZ ;  /* 0x00000000000c7805 */ /* 0x000fe4000001ff00 */
[----:B------:R-:W-:Y:S02]  /*16c0*/  CS2R R14, SRZ ;  /* 0x00000000000e7805 */ /* 0x000fe4000001ff00 */
[----:B------:R-:W-:-:S02]  /*16d0*/  CS2R R10, SRZ ;  /* 0x00000000000a7805 */ /* 0x000fc4000001ff00 */
[----:B------:R-:W-:Y:S02]  /*16e0*/  CS2R R40, SRZ ;  /* 0x0000000000287805 */ /* 0x000fe4000001ff00 */
[----:B------:R-:W-:Y:S02]  /*16f0*/  CS2R R42, SRZ ;  /* 0x00000000002a7805 */ /* 0x000fe4000001ff00 */
[----:B------:R-:W-:Y:S01]  /*1700*/  SHF.R.U32.HI R3, RZ, 0x4, R3 ;  /* 0x00000004ff037819 */ /* 0x000fe20000011603 */
[----:B-----5:R-:W1:Y:S01]  /*1710*/  LDC.64 R78, c[0x0][0x228] ;  /* 0x00008a00ff4e7b82 */ /* 0x020e620000000a00 */
[----:B------:R-:W2:Y:S01]  /*1720*/  @P1 LDG.E.EL.128 R24, desc[UR18][R34.64] ;  /* 0x0000001222181981 */ /* 0x000ea2000c2e1d00 */
[----:B------:R-:W-:-:S13]  /*1730*/  ISETP.LT.AND P6, PT, R4, R17, !P0 ;  /* 0x000000110400720c */ /* 0x000fda00047c1270 */
[----:B------:R-:W3:Y:S01]  /*1740*/  @P6 LDG.E.EL.128 R20, desc[UR18][R34.64] ;  /* 0x0000001222146981 */ /* 0x000ee2000c2e1d00 */
[----:B------:R-:W-:Y:S02]  /*1750*/  LOP3.LUT R4, R0, 0x10, RZ, 0xfc, !PT ;  /* 0x0000001000047812 */ /* 0x000fe400078efcff */
[-C--:B------:R-:W-:Y:S02]  /*1760*/  ISETP.LT.AND P4, PT, R6, R17.reuse, !P0 ;  /* 0x000000110600720c */ /* 0x080fe40004781270 */
[-C--:B------:R-:W-:Y:S02]  /*1770*/  ISETP.LT.AND P5, PT, R4, R17.reuse, !P0 ;  /* 0x000000110400720c */ /* 0x080fe400047a1270 */
[----:B------:R-:W-:Y:S02]  /*1780*/  LOP3.LUT R4, R0, 0x20, RZ, 0xfc, !PT ;  /* 0x0000002000047812 */ /* 0x000fe400078efcff */
[-C--:B------:R-:W-:Y:S02]  /*1790*/  ISETP.LT.AND P1, PT, R16, R17.reuse, !P0 ;  /* 0x000000111000720c */ /* 0x080fe40004721270 */
[----:B------:R-:W-:-:S02]  /*17a0*/  ISETP.LT.AND P3, PT, R4, R17, !P0 ;  /* 0x000000110400720c */ /* 0x000fc40004761270 */
[----:B------:R-:W-:Y:S02]  /*17b0*/  LOP3.LUT R4, R0, 0x28, RZ, 0xfc, !PT ;  /* 0x0000002800047812 */ /* 0x000fe400078efcff */
[----:B------:R-:W-:Y:S01]  /*17c0*/  P2R R32, PR, RZ, 0x40 ;  /* 0x00000040ff207803 */ /* 0x000fe20000000000 */
[----:B------:R-:W4:Y:S01]  /*17d0*/  @P4 LDG.E.EL.128 R60, desc[UR18][R34.64] ;  /* 0x00000012223c4981 */ /* 0x000f22000c2e1d00 */
[----:B------:R-:W-:Y:S02]  /*17e0*/  ISETP.LT.AND P2, PT, R4, R17, !P0 ;  /* 0x000000110400720c */ /* 0x000fe40004741270 */
[----:B------:R-:W-:Y:S02]  /*17f0*/  CS2R R6, SRZ ;  /* 0x0000000000067805 */ /* 0x000fe4000001ff00 */
[----:B------:R-:W-:Y:S02]  /*1800*/  ISETP.NE.AND P6, PT, R5, RZ, PT ;  /* 0x000000ff0500720c */ /* 0x000fe40003fc5270 */
[----:B------:R-:W-:Y:S01]  /*1810*/  CS2R R4, SRZ ;  /* 0x0000000000047805 */ /* 0x000fe2000001ff00 */
[----:B------:R-:W5:Y:S01]  /*1820*/  @P5 LDG.E.EL.128 R72, desc[UR18][R34.64] ;  /* 0x0000001222485981 */ /* 0x000f62000c2e1d00 */
[----:B------:R-:W-:-:S03]  /*1830*/  CS2R R8, SRZ ;  /* 0x0000000000087805 */ /* 0x000fc6000001ff00 */
[----:B------:R-:W4:Y:S04]  /*1840*/  @P3 LDG.E.EL.128 R12, desc[UR18][R34.64] ;  /* 0x00000012220c3981 */ /* 0x000f28000c2e1d00 */
[----:B------:R-:W4:Y:S04]  /*1850*/  @P1 LDG.E.EL.128 R8, desc[UR18][R34.64] ;  /* 0x0000001222081981 */ /* 0x000f28000c2e1d00 */
[----:B------:R-:W4:Y:S01]  /*1860*/  @P2 LDG.E.EL.128 R4, desc[UR18][R34.64] ;  /* 0x0000001222042981 */ /* 0x000f22000c2e1d00 */
[----:B------:R-:W-:-:S04]  /*1870*/  LOP3.LUT R16, R0, 0x38, RZ, 0xfc, !PT ;  /* 0x0000003800107812 */ /* 0x000fc800078efcff */
[----:B------:R-:W-:-:S13]  /*1880*/  ISETP.LT.AND P0, PT, R16, R17, !P0 ;  /* 0x000000111000720c */ /* 0x000fda0004701270 */
[----:B------:R1:W5:Y:S01]  /*1890*/  @P0 LDG.E.EL.128 R40, desc[UR18][R34.64] ;  /* 0x0000001222280981 */ /* 0x000362000c2e1d00 */
[----:B------:R-:W-:Y:S01]  /*18a0*/  IMAD.SHL.U32 R16, R91, 0x2, RZ ;  /* 0x000000025b107824 */ /* 0x000fe200078e00ff */
[----:B------:R-:W-:Y:S02]  /*18b0*/  SGXT.U32 R3, R3, 0x1 ;  /* 0x000000010303781a */ /* 0x000fe40000000000 */
[----:B------:R-:W-:Y:S02]  /*18c0*/  LOP3.LUT R2, R2, 0x78, RZ, 0xc0, !PT ;  /* 0x0000007802027812 */ /* 0x000fe400078ec0ff */
[----:B------:R-:W-:-:S05]  /*18d0*/  LOP3.LUT R3, R16, R3, RZ, 0xfc, !PT ;  /* 0x0000000310037212 */ /* 0x000fca00078efcff */
[----:B------:R-:W-:-:S05]  /*18e0*/  IMAD R2, R3, 0x88, R2 ;  /* 0x0000008803027824 */ /* 0x000fca00078e0202 */
[----:B------:R-:W-:-:S05]  /*18f0*/  LEA R47, R2, UR14, 0x2 ;  /* 0x0000000e022f7c11 */ /* 0x000fca000f8e10ff */
[----:B------:R-:W2:Y:S04]  /*1900*/  LDS.128 R28, [R47] ;  /* 0x000000002f1c7984 */ /* 0x000ea80000000c00 */
[----:B------:R-:W2:Y:S01]  /*1910*/  LDS.128 R16, [R47+0x10] ;  /* 0x000010002f107984 */ /* 0x000ea20000000c00 */
[----:B------:R-:W-:-:S04]  /*1920*/  IMAD R33, R0, 0xc00, R33 ;  /* 0x00000c0000217824 */ /* 0x000fc800078e0221 */
[C---:B------:R-:W-:Y:S02]  /*1930*/  VIADD R89, R33.reuse, 0xc000 ;  /* 0x0000c00021597836 */ /* 0x040fe40000000000 */
[C---:B------:R-:W-:Y:S02]  /*1940*/  VIADD R87, R33.reuse, 0x12000 ;  /* 0x0001200021577836 */ /* 0x040fe40000000000 */
[C---:B------:R-:W-:Y:S02]  /*1950*/  VIADD R85, R33.reuse, 0x18000 ;  /* 0x0001800021557836 */ /* 0x040fe40000000000 */
[C---:B------:R-:W-:Y:S02]  /*1960*/  VIADD R83, R33.reuse, 0x1e000 ;  /* 0x0001e00021537836 */ /* 0x040fe40000000000 */
[----:B------:R-:W-:Y:S02]  /*1970*/  VIADD R81, R33, 0x24000 ;  /* 0x0002400021517836 */ /* 0x000fe40000000000 */
[----:B-1----:R-:W-:-:S04]  /*1980*/  IMAD.WIDE R88, R89, 0x2, R78 ;  /* 0x0000000259587825 */ /* 0x002fc800078e024e */
[----:B------:R-:W-:-:S04]  /*1990*/  IMAD.WIDE R86, R87, 0x2, R78 ;  /* 0x0000000257567825 */ /* 0x000fc800078e024e */
[----:B------:R-:W-:-:S04]  /*19a0*/  IMAD.WIDE R84, R85, 0x2, R78 ;  /* 0x0000000255547825 */ /* 0x000fc800078e024e */
[----:B------:R-:W-:-:S04]  /*19b0*/  IMAD.WIDE R82, R83, 0x2, R78 ;  /* 0x0000000253527825 */ /* 0x000fc800078e024e */
[----:B------:R-:W-:Y:S01]  /*19c0*/  IMAD.WIDE R80, R81, 0x2, R78 ;  /* 0x0000000251507825 */ /* 0x000fe200078e024e */
[----:B--2---:R-:W-:-:S03]  /*19d0*/  PRMT R2, R24, 0x7632, R2 ;  /* 0x0000763218027816 */ /* 0x004fc60000000002 */
[----:B------:R-:W-:Y:S01]  /*19e0*/  IMAD.U32 R35, R24, 0x10000, RZ ;  /* 0x0001000018237824 */ /* 0x000fe200078e00ff */
[C---:B------:R-:W-:Y:S02]  /*19f0*/  PRMT R3, R25.reuse, 0x7632, R3 ;  /* 0x0000763219037816 */ /* 0x040fe40000000003 */
[C---:B------:R-:W-:Y:S01]  /*1a00*/  PRMT R24, R26.reuse, 0x7632, R24 ;  /* 0x000076321a187816 */ /* 0x040fe20000000018 */
[----:B------:R-:W-:Y:S01]  /*1a10*/  IMAD.U32 R37, R25, 0x10000, RZ ;  /* 0x0001000019257824 */ /* 0x000fe200078e00ff */
[C---:B------:R-:W-:Y:S01]  /*1a20*/  PRMT R25, R27.reuse, 0x7632, R25 ;  /* 0x000076321b197816 */ /* 0x040fe20000000019 */
[----:B------:R-:W-:Y:S02]  /*1a30*/  IMAD.U32 R39, R26, 0x10000, RZ ;  /* 0x000100001a277824 */ /* 0x000fe400078e00ff */
[----:B------:R-:W-:Y:S02]  /*1a40*/  IMAD.U32 R2, R2, 0x10000, RZ ;  /* 0x0001000002027824 */ /* 0x000fe400078e00ff */
[----:B------:R-:W-:-:S02]  /*1a50*/  IMAD.U32 R27, R27, 0x10000, RZ ;  /* 0x000100001b1b7824 */ /* 0x000fc400078e00ff */
[----:B------:R-:W-:Y:S02]  /*1a60*/  IMAD.U32 R26, R3, 0x10000, RZ ;  /* 0x00010000031a7824 */ /* 0x000fe400078e00ff */
[----:B------:R-:W-:Y:S02]  /*1a70*/  IMAD.U32 R24, R24, 0x10000, RZ ;  /* 0x0001000018187824 */ /* 0x000fe400078e00ff */
[----:B------:R-:W-:Y:S01]  /*1a80*/  FADD R29, R29, R2 ;  /* 0x000000021d1d7221 */ /* 0x000fe20000000000 */
[----:B------:R-:W-:Y:S02]  /*1a90*/  IMAD.U32 R2, R25, 0x10000, RZ ;  /* 0x0001000019027824 */ /* 0x000fe400078e00ff */
[----:B------:R-:W-:Y:S01]  /*1aa0*/  FADD R31, R31, R26 ;  /* 0x0000001a1f1f7221 */ /* 0x000fe20000000000 */
[----:B------:R-:W-:Y:S01]  /*1ab0*/  FADD R18, R18, R27 ;  /* 0x0000001b12127221 */ /* 0x000fe20000000000 */
[----:B------:R-:W-:Y:S02]  /*1ac0*/  FADD R17, R17, R24 ;  /* 0x0000001811117221 */ /* 0x000fe40000000000 */
[----:B------:R-:W1:Y:S01]  /*1ad0*/  LDS.128 R24, [R47+0x1100] ;  /* 0x001100002f187984 */ /* 0x000e620000000c00 */
[----:B------:R-:W-:Y:S01]  /*1ae0*/  FADD R16, R16, R39 ;  /* 0x0000002710107221 */ /* 0x000fe20000000000 */
[----:B------:R-:W-:Y:S01]  /*1af0*/  FADD R19, R19, R2 ;  /* 0x0000000213137221 */ /* 0x000fe20000000000 */
[----:B------:R-:W-:Y:S01]  /*1b00*/  FADD R28, R28, R35 ;  /* 0x000000231c1c7221 */ /* 0x000fe20000000000 */
[----:B------:R-:W-:-:S02]  /*1b10*/  FADD R30, R30, R37 ;  /* 0x000000251e1e7221 */ /* 0x000fc40000000000 */
[----:B------:R-:W-:Y:S02]  /*1b20*/  F2FP.BF16.F32.PACK_AB R38, R17, R16 ;  /* 0x000000101126723e */ /* 0x000fe400000010ff */
[----:B------:R-:W-:Y:S01]  /*1b30*/  F2FP.BF16.F32.PACK_AB R39, R19, R18 ;  /* 0x000000121327723e */ /* 0x000fe200000010ff */
[----:B------:R-:W-:Y:S01]  /*1b40*/  IMAD.WIDE R2, R33, 0x2, R78 ;  /* 0x0000000221027825 */ /* 0x000fe200078e024e */
[----:B------:R-:W-:Y:S01]  /*1b50*/  F2FP.BF16.F32.PACK_AB R36, R29, R28 ;  /* 0x0000001c1d24723e */ /* 0x000fe200000010ff */
[----:B------:R-:W2:Y:S01]  /*1b60*/  LDS.128 R16, [R47+0x1110] ;  /* 0x001110002f107984 */ /* 0x000ea20000000c00 */
[----:B------:R-:W-:Y:S01]  /*1b70*/  F2FP.BF16.F32.PACK_AB R37, R31, R30 ;  /* 0x0000001e1f25723e */ /* 0x000fe200000010ff */
[C---:B---3--:R-:W-:Y:S01]  /*1b80*/  IMAD.U32 R29, R20.reuse, 0x10000, RZ ;  /* 0x00010000141d7824 */ /* 0x048fe200078e00ff */
[----:B------:R-:W-:Y:S02]  /*1b90*/  PRMT R0, R20, 0x7632, R0 ;  /* 0x0000763214007816 */ /* 0x000fe40000000000 */
[C---:B------:R-:W-:Y:S01]  /*1ba0*/  PRMT R20, R21.reuse, 0x7632, R20 ;  /* 0x0000763215147816 */ /* 0x040fe20000000014 */
[----:B------:R3:W-:Y:S01]  /*1bb0*/  @P6 STG.E.128 desc[UR18][R2.64], R36 ;  /* 0x0000002402006986 */ /* 0x0007e2000c101d12 */
[----:B------:R-:W-:-:S02]  /*1bc0*/  IMAD.U32 R31, R21, 0x10000, RZ ;  /* 0x00010000151f7824 */ /* 0x000fc400078e00ff */
[----:B------:R-:W-:Y:S01]  /*1bd0*/  IMAD.U32 R0, R0, 0x10000, RZ ;  /* 0x0001000000007824 */ /* 0x000fe200078e00ff */
[C---:B------:R-:W-:Y:S01]  /*1be0*/  PRMT R21, R22.reuse, 0x7632, R21 ;  /* 0x0000763216157816 */ /* 0x040fe20000000015 */
[----:B------:R-:W-:Y:S01]  /*1bf0*/  IMAD.U32 R35, R22, 0x10000, RZ ;  /* 0x0001000016237824 */ /* 0x000fe200078e00ff */
[----:B------:R-:W-:Y:S01]  /*1c00*/  PRMT R22, R23, 0x7632, R22 ;  /* 0x0000763217167816 */ /* 0x000fe20000000016 */
[C---:B----4-:R-:W-:Y:S01]  /*1c10*/  IMAD.U32 R93, R60.reuse, 0x10000, RZ ;  /* 0x000100003c5d7824 */ /* 0x050fe200078e00ff */
[----:B------:R-:W-:Y:S01]  /*1c20*/  PRMT R69, R60, 0x7632, R69 ;  /* 0x000076323c457816 */ /* 0x000fe20000000045 */
[C---:B------:R-:W-:Y:S01]  /*1c30*/  IMAD.U32 R91, R61.reuse, 0x10000, RZ ;  /* 0x000100003d5b7824 */ /* 0x040fe200078e00ff */
[----:B------:R-:W-:Y:S01]  /*1c40*/  PRMT R49, R61, 0x7632, R49 ;  /* 0x000076323d317816 */ /* 0x000fe20000000031 */
[----:B------:R-:W-:Y:S01]  /*1c50*/  IMAD.U32 R57, R62, 0x10000, RZ ;  /* 0x000100003e397824 */ /* 0x000fe200078e00ff */
[----:B------:R-:W-:Y:S01]  /*1c60*/  PRMT R58, R12, 0x7632, R58 ;  /* 0x000076320c3a7816 */ /* 0x000fe2000000003a */
[----:B-----5:R-:W-:Y:S01]  /*1c70*/  IMAD.U32 R71, R73, 0x10000, RZ ;  /* 0x0001000049477824 */ /* 0x020fe200078e00ff */
[C---:B------:R-:W-:Y:S01]  /*1c80*/  PRMT R56, R14.reuse, 0x7632, R56 ;  /* 0x000076320e387816 */ /* 0x040fe20000000038 */
[----:B------:R-:W-:Y:S01]  /*1c90*/  IMAD.U32 R67, R13, 0x10000, RZ ;  /* 0x000100000d437824 */ /* 0x000fe200078e00ff */
[----:B------:R-:W-:Y:S01]  /*1ca0*/  PRMT R54, R15, 0x7632, R54 ;  /* 0x000076320f367816 */ /* 0x000fe20000000036 */
[----:B------:R-:W-:-:S02]  /*1cb0*/  IMAD.U32 R59, R14, 0x10000, RZ ;  /* 0x000100000e3b7824 */ /* 0x000fc400078e00ff */
[----:B------:R-:W-:Y:S01]  /*1cc0*/  IMAD.U32 R65, R15, 0x10000, RZ ;  /* 0x000100000f417824 */ /* 0x000fe200078e00ff */
[----:B------:R-:W-:Y:S01]  /*1cd0*/  PRMT R48, R4, 0x7632, R48 ;  /* 0x0000763204307816 */ /* 0x000fe20000000030 */
[----:B---3--:R-:W-:Y:S01]  /*1ce0*/  IMAD.U32 R2, R20, 0x10000, RZ ;  /* 0x0001000014027824 */ /* 0x008fe200078e00ff */
[----:B------:R-:W-:Y:S01]  /*1cf0*/  PRMT R46, R7, 0x7632, R46 ;  /* 0x00007632072e7816 */ /* 0x000fe2000000002e */
[----:B------:R-:W-:Y:S02]  /*1d00*/  IMAD.U32 R3, R23, 0x10000, RZ ;  /* 0x0001000017037824 */ /* 0x000fe400078e00ff */
[----:B-1----:R-:W-:Y:S01]  /*1d10*/  FADD R28, R24, R29 ;  /* 0x0000001d181c7221 */ /* 0x002fe20000000000 */
[----:B------:R-:W-:Y:S01]  /*1d20*/  FADD R29, R26, R31 ;  /* 0x0000001f1a1d7221 */ /* 0x000fe20000000000 */
[----:B------:R-:W-:Y:S01]  /*1d30*/  FADD R23, R25, R0 ;  /* 0x0000000019177221 */ /* 0x000fe20000000000 */
[----:B------:R-:W-:Y:S01]  /*1d40*/  FADD R2, R27, R2 ;  /* 0x000000021b027221 */ /* 0x000fe20000000000 */
[----:B------:R-:W-:Y:S01]  /*1d50*/  IMAD.U32 R53, R4, 0x10000, RZ ;  /* 0x0001000004357824 */ /* 0x000fe200078e00ff */
[----:B------:R-:W1:Y:S01]  /*1d60*/  LDS.128 R24, [R47+0x2200] ;  /* 0x002200002f187984 */ /* 0x000e620000000c00 */
[----:B------:R-:W-:-:S02]  /*1d70*/  IMAD.U32 R0, R21, 0x10000, RZ ;  /* 0x0001000015007824 */ /* 0x000fc400078e00ff */
[----:B------:R-:W-:Y:S01]  /*1d80*/  IMAD.U32 R22, R22, 0x10000, RZ ;  /* 0x0001000016167824 */ /* 0x000fe200078e00ff */
[----:B------:R-:W-:Y:S01]  /*1d90*/  ISETP.NE.AND P6, PT, R32, RZ, PT ;  /* 0x000000ff2000720c */ /* 0x000fe20003fc5270 */
[----:B--2---:R-:W-:Y:S01]  /*1da0*/  FADD R31, R18, R3 ;  /* 0x00000003121f7221 */ /* 0x004fe20000000000 */
[----:B------:R-:W-:Y:S01]  /*1db0*/  FADD R3, R17, R0 ;  /* 0x0000000011037221 */ /* 0x000fe20000000000 */
[----:B------:R-:W-:Y:S01]  /*1dc0*/  FADD R0, R19, R22 ;  /* 0x0000001613007221 */ /* 0x000fe20000000000 */
[----:B------:R-:W-:Y:S01]  /*1dd0*/  PRMT R60, R62, 0x7632, R60 ;  /* 0x000076323e3c7816 */ /* 0x000fe2000000003c */
[----:B------:R-:W-:Y:S01]  /*1de0*/  FADD R30, R16, R35 ;  /* 0x00000023101e7221 */ /* 0x000fe20000000000 */
[----:B------:R-:W-:Y:S01]  /*1df0*/  PRMT R22, R73, 0x7632, R22 ;  /* 0x0000763249167816 */ /* 0x000fe20000000016 */
[----:B------:R-:W-:Y:S01]  /*1e00*/  IMAD.U32 R61, R12, 0x10000, RZ ;  /* 0x000100000c3d7824 */ /* 0x000fe200078e00ff */
[----:B------:R-:W-:Y:S01]  /*1e10*/  PRMT R62, R13, 0x7632, R62 ;  /* 0x000076320d3e7816 */ /* 0x000fe2000000003e */
[C---:B------:R-:W-:Y:S01]  /*1e20*/  VIADD R73, R33.reuse, 0x6000 ;  /* 0x0000600021497836 */ /* 0x040fe20000000000 */
[----:B------:R-:W2:Y:S01]  /*1e30*/  LDS.128 R12, [R47+0x2210] ;  /* 0x002210002f0c7984 */ /* 0x000ea20000000c00 */
[----:B------:R-:W-:Y:S01]  /*1e40*/  PRMT R20, R72, 0x7632, R20 ;  /* 0x0000763248147816 */ /* 0x000fe20000000014 */
[----:B------:R-:W-:-:S02]  /*1e50*/  VIADD R33, R33, 0x2a000 ;  /* 0x0002a00021217836 */ /* 0x000fc40000000000 */
[----:B------:R-:W3:Y:S01]  /*1e60*/  LDS.128 R16, [R47+0x3300] ;  /* 0x003300002f107984 */ /* 0x000ee20000000c00 */
[----:B------:R-:W-:Y:S01]  /*1e70*/  IMAD.U32 R21, R72, 0x10000, RZ ;  /* 0x0001000048157824 */ /* 0x000fe200078e00ff */
[----:B------:R-:W-:Y:S01]  /*1e80*/  F2FP.BF16.F32.PACK_AB R28, R23, R28 ;  /* 0x0000001c171c723e */ /* 0x000fe200000010ff */
[----:B------:R-:W-:Y:S01]  /*1e90*/  IMAD.U32 R51, R7, 0x10000, RZ ;  /* 0x0001000007337824 */ /* 0x000fe200078e00ff */
[----:B------:R-:W-:Y:S01]  /*1ea0*/  F2FP.BF16.F32.PACK_AB R29, R2, R29 ;  /* 0x0000001d021d723e */ /* 0x000fe200000010ff */
[----:B------:R-:W-:Y:S01]  /*1eb0*/  IMAD.WIDE R72, R73, 0x2, R78 ;  /* 0x0000000249487825 */ /* 0x000fe200078e024e */
[----:B------:R-:W-:Y:S01]  /*1ec0*/  F2FP.BF16.F32.PACK_AB R30, R3, R30 ;  /* 0x0000001e031e723e */ /* 0x000fe200000010ff */
[----:B------:R-:W-:Y:S01]  /*1ed0*/  LDS.128 R36, [R47+0x4400] ;  /* 0x004400002f247984 */ /* 0x000fe20000000c00 */
[----:B------:R-:W-:Y:S01]  /*1ee0*/  F2FP.BF16.F32.PACK_AB R31, R0, R31 ;  /* 0x0000001f001f723e */ /* 0x000fe200000010ff */
[C---:B------:R-:W-:Y:S01]  /*1ef0*/  IMAD.U32 R3, R8.reuse, 0x10000, RZ ;  /* 0x0001000008037824 */ /* 0x040fe200078e00ff */
[----:B------:R-:W-:Y:S01]  /*1f00*/  PRMT R0, R8, 0x7632, R0 ;  /* 0x0000763208007816 */ /* 0x000fe20000000000 */
[C---:B------:R-:W-:Y:S01]  /*1f10*/  IMAD.U32 R7, R10.reuse, 0x10000, RZ ;  /* 0x000100000a077824 */ /* 0x040fe200078e00ff */
[----:B------:R-:W-:Y:S01]  /*1f20*/  PRMT R4, R10, 0x7632, R4 ;  /* 0x000076320a047816 */ /* 0x000fe20000000004 */
[----:B------:R-:W-:-:S02]  /*1f30*/  IMAD.WIDE R78, R33, 0x2, R78 ;  /* 0x00000002214e7825 */ /* 0x000fc400078e024e */
[----:B------:R-:W4:Y:S02]  /*1f40*/  LDS.128 R32, [R47+0x3310] ;  /* 0x003310002f207984 */ /* 0x000f240000000c00 */
[----:B------:R-:W-:Y:S02]  /*1f50*/  IMAD.U32 R8, R20, 0x10000, RZ ;  /* 0x0001000014087824 */ /* 0x000fe400078e00ff */
[----:B------:R-:W-:Y:S01]  /*1f60*/  IMAD.U32 R10, R22, 0x10000, RZ ;  /* 0x00010000160a7824 */ /* 0x000fe200078e00ff */
[----:B------:R5:W-:Y:S01]  /*1f70*/  @P6 STG.E.128 desc[UR18][R72.64], R28 ;  /* 0x0000001c48006986 */ /* 0x000be2000c101d12 */
[----:B-1----:R-:W-:Y:S01]  /*1f80*/  FADD R64, R24, R21 ;  /* 0x0000001518407221 */ /* 0x002fe20000000000 */
[----:B------:R-:W-:Y:S02]  /*1f90*/  FADD R66, R26, R71 ;  /* 0x000000471a427221 */ /* 0x000fe40000000000 */
[----:B------:R-:W1:Y:S01]  /*1fa0*/  LDS.128 R20, [R47+0x4410] ;  /* 0x004410002f147984 */ /* 0x000e620000000c00 */
[----:B------:R-:W-:-:S03]  /*1fb0*/  FADD R71, R25, R8 ;  /* 0x0000000819477221 */ /* 0x000fc60000000000 */
[----:B------:R-:W-:Y:S01]  /*1fc0*/  LDS.128 R28, [R47+0x5510] ;  /* 0x005510002f1c7984 */ /* 0x000fe20000000c00 */
[----:B-----5:R-:W-:-:S03]  /*1fd0*/  FADD R73, R27, R10 ;  /* 0x0000000a1b497221 */ /* 0x020fc60000000000 */
[----:B------:R-:W5:Y:S01]  /*1fe0*/  LDS.128 R24, [R47+0x5500] ;  /* 0x005500002f187984 */ /* 0x000f620000000c00 */
[----:B------:R-:W-:Y:S01]  /*1ff0*/  PRMT R68, R75, 0x7632, R68 ;  /* 0x000076324b447816 */ /* 0x000fe20000000044 */
[C---:B------:R-:W-:Y:S01]  /*2000*/  IMAD.U32 R77, R74.reuse, 0x10000, RZ ;  /* 0x000100004a4d7824 */ /* 0x040fe200078e00ff */
[----:B------:R-:W-:-:S03]  /*2010*/  PRMT R70, R74, 0x7632, R70 ;  /* 0x000076324a467816 */ /* 0x000fc60000000046 */
[----:B------:R-:W-:Y:S02]  /*2020*/  IMAD.U32 R68, R68, 0x10000, RZ ;  /* 0x0001000044447824 */ /* 0x000fe400078e00ff */
[----:B--2---:R-:W-:Y:S01]  /*2030*/  FADD R72, R12, R77 ;  /* 0x0000004d0c487221 */ /* 0x004fe20000000000 */
[----:B------:R-:W-:Y:S02]  /*2040*/  IMAD.U32 R75, R75, 0x10000, RZ ;  /* 0x000100004b4b7824 */ /* 0x000fe400078e00ff */
[----:B---3--:R-:W-:Y:S01]  /*2050*/  FADD R74, R16, R93 ;  /* 0x0000005d104a7221 */ /* 0x008fe20000000000 */
[----:B------:R-:W-:Y:S01]  /*2060*/  FADD R77, R15, R68 ;  /* 0x000000440f4d7221 */ /* 0x000fe20000000000 */
[----:B------:R-:W-:Y:S02]  /*2070*/  IMAD.U32 R8, R70, 0x10000, RZ ;  /* 0x0001000046087824 */ /* 0x000fe400078e00ff */
[----:B------:R-:W-:Y:S01]  /*2080*/  FADD R68, R18, R91 ;  /* 0x0000005b12447221 */ /* 0x000fe20000000000 */
[----:B------:R-:W-:Y:S01]  /*2090*/  PRMT R50, R5, 0x7632, R50 ;  /* 0x0000763205327816 */ /* 0x000fe20000000032 */
[----:B------:R-:W-:-:S02]  /*20a0*/  IMAD.U32 R16, R69, 0x10000, RZ ;  /* 0x0001000045107824 */ /* 0x000fc400078e00ff */
[----:B------:R-:W-:Y:S02]  /*20b0*/  IMAD.U32 R18, R49, 0x10000, RZ ;  /* 0x0001000031127824 */ /* 0x000fe400078e00ff */
[----:B------:R-:W-:Y:S01]  /*20c0*/  FADD R70, R14, R75 ;  /* 0x0000004b0e467221 */ /* 0x000fe20000000000 */
[----:B------:R-:W-:Y:S02]  /*20d0*/  IMAD.U32 R56, R56, 0x10000, RZ ;  /* 0x0001000038387824 */ /* 0x000fe400078e00ff */
[----:B------:R-:W-:Y:S01]  /*20e0*/  FADD R75, R13, R8 ;  /* 0x000000080d4b7221 */ /* 0x000fe20000000000 */
[----:B------:R-:W-:Y:S01]  /*20f0*/  IMAD.U32 R54, R54, 0x10000, RZ ;  /* 0x0001000036367824 */ /* 0x000fe200078e00ff */
[C---:B------:R-:W-:Y:S01]  /*2100*/  PRMT R10, R41.reuse, 0x7632, R10 ;  /* 0x00007632290a7816 */ /* 0x040fe2000000000a */
[----:B------:R-:W-:Y:S01]  /*2110*/  IMAD.U32 R13, R41, 0x10000, RZ ;  /* 0x00010000290d7824 */ /* 0x000fe200078e00ff */
[C---:B------:R-:W-:Y:S01]  /*2120*/  PRMT R14, R43.reuse, 0x7632, R14 ;  /* 0x000076322b0e7816 */ /* 0x040fe2000000000e */
[----:B------:R-:W-:-:S02]  /*2130*/  IMAD.U32 R49, R43, 0x10000, RZ ;  /* 0x000100002b317824 */ /* 0x000fc400078e00ff */
[----:B----4-:R-:W-:Y:S01]  /*2140*/  FADD R57, R32, R57 ;  /* 0x0000003920397221 */ /* 0x010fe20000000000 */
[----:B------:R-:W-:Y:S02]  /*2150*/  IMAD.U32 R48, R48, 0x10000, RZ ;  /* 0x0001000030307824 */ /* 0x000fe400078e00ff */
[----:B------:R-:W-:Y:S01]  /*2160*/  FADD R43, R17, R16 ;  /* 0x00000010112b7221 */ /* 0x000fe20000000000 */
[----:B------:R-:W-:Y:S01]  /*2170*/  FADD R41, R19, R18 ;  /* 0x0000001213297221 */ /* 0x000fe20000000000 */
[----:B------:R-:W-:Y:S01]  /*2180*/  IMAD.U32 R32, R50, 0x10000, RZ ;  /* 0x0001000032207824 */ /* 0x000fe200078e00ff */
[----:B------:R-:W-:Y:S01]  /*2190*/  PRMT R52, R63, 0x7632, R52 ;  /* 0x000076323f347816 */ /* 0x000fe20000000034 */
[----:B-1----:R-:W-:Y:S01]  /*21a0*/  FADD R59, R20, R59 ;  /* 0x0000003b143b7221 */ /* 0x002fe20000000000 */
[----:B------:R-:W-:Y:S01]  /*21b0*/  FADD R65, R22, R65 ;  /* 0x0000004116417221 */ /* 0x000fe20000000000 */
[----:B------:R-:W1:Y:S01]  /*21c0*/  LDS.128 R16, [R47+0x6600] ;  /* 0x006600002f107984 */ /* 0x000e620000000c00 */
[----:B------:R-:W-:Y:S01]  /*21d0*/  FADD R56, R21, R56 ;  /* 0x0000003815387221 */ /* 0x000fe20000000000 */
[----:B------:R-:W-:Y:S01]  /*21e0*/  FADD R54, R23, R54 ;  /* 0x0000003617367221 */ /* 0x000fe20000000000 */
[----:B------:R-:W-:Y:S01]  /*21f0*/  IMAD.U32 R55, R5, 0x10000, RZ ;  /* 0x0001000005377824 */ /* 0x000fe200078e00ff */
[----:B------:R-:W2:Y:S01]  /*2200*/  LDS.128 R20, [R47+0x6610] ;  /* 0x006610002f147984 */ /* 0x000ea20000000c00 */
[C---:B------:R-:W-:Y:S01]  /*2210*/  PRMT R44, R6.reuse, 0x7632, R44 ;  /* 0x00007632062c7816 */ /* 0x040fe2000000002c */
[----:B------:R-:W-:Y:S01]  /*2220*/  IMAD.U32 R45, R6, 0x10000, RZ ;  /* 0x00010000062d7824 */ /* 0x000fe200078e00ff */
[C---:B------:R-:W-:Y:S01]  /*2230*/  PRMT R2, R9.reuse, 0x7632, R2 ;  /* 0x0000763209027816 */ /* 0x040fe20000000002 */
[----:B------:R-:W-:-:S02]  /*2240*/  IMAD.U32 R5, R9, 0x10000, RZ ;  /* 0x0001000009057824 */ /* 0x000fc400078e00ff */
[----:B-----5:R-:W-:Y:S01]  /*2250*/  FADD R50, R25, R48 ;  /* 0x0000003019327221 */ /* 0x020fe20000000000 */
[C---:B------:R-:W-:Y:S01]  /*2260*/  PRMT R6, R11.reuse, 0x7632, R6 ;  /* 0x000076320b067816 */ /* 0x040fe20000000006 */
[----:B------:R-:W-:Y:S02]  /*2270*/  IMAD.U32 R9, R11, 0x10000, RZ ;  /* 0x000100000b097824 */ /* 0x000fe400078e00ff */
[----:B------:R-:W-:Y:S01]  /*2280*/  FADD R48, R27, R32 ;  /* 0x000000201b307221 */ /* 0x000fe20000000000 */
[C---:B------:R-:W-:Y:S01]  /*2290*/  PRMT R8, R40.reuse, 0x7632, R8 ;  /* 0x0000763228087816 */ /* 0x040fe20000000008 */
[----:B------:R-:W-:Y:S01]  /*22a0*/  IMAD.U32 R11, R40, 0x10000, RZ ;  /* 0x00010000280b7824 */ /* 0x000fe200078e00ff */
[C---:B------:R-:W-:Y:S01]  /*22b0*/  PRMT R12, R42.reuse, 0x7632, R12 ;  /* 0x000076322a0c7816 */ /* 0x040fe2000000000c */
[----:B------:R-:W-:Y:S02]  /*22c0*/  IMAD.U32 R15, R42, 0x10000, RZ ;  /* 0x000100002a0f7824 */ /* 0x000fe400078e00ff */
[----:B------:R-:W-:-:S02]  /*22d0*/  IMAD.U32 R32, R46, 0x10000, RZ ;  /* 0x000100002e207824 */ /* 0x000fc400078e00ff */
[----:B------:R-:W-:Y:S02]  /*22e0*/  IMAD.U32 R63, R63, 0x10000, RZ ;  /* 0x000100003f3f7824 */ /* 0x000fe400078e00ff */
[----:B------:R-:W-:Y:S02]  /*22f0*/  IMAD.U32 R40, R60, 0x10000, RZ ;  /* 0x000100003c287824 */ /* 0x000fe400078e00ff */
[----:B------:R-:W-:Y:S02]  /*2300*/  IMAD.U32 R42, R52, 0x10000, RZ ;  /* 0x00010000342a7824 */ /* 0x000fe400078e00ff */
[----:B------:R-:W-:Y:S01]  /*2310*/  FADD R53, R24, R53 ;  /* 0x0000003518357221 */ /* 0x000fe20000000000 */
[----:B------:R-:W-:Y:S01]  /*2320*/  FADD R55, R26, R55 ;  /* 0x000000371a377221 */ /* 0x000fe20000000000 */
[----:B------:R-:W-:Y:S01]  /*2330*/  FADD R63, R34, R63 ;  /* 0x0000003f223f7221 */ /* 0x000fe20000000000 */
[----:B------:R-:W-:Y:S01]  /*2340*/  FADD R40, R33, R40 ;  /* 0x0000002821287221 */ /* 0x000fe20000000000 */
[----:B------:R-:W-:Y:S01]  /*2350*/  FADD R42, R35, R42 ;  /* 0x0000002a232a7221 */ /* 0x000fe20000000000 */
[----:B------:R-:W3:Y:S01]  /*2360*/  LDS.128 R24, [R47+0x7700] ;  /* 0x007700002f187984 */ /* 0x000ee20000000c00 */
[----:B------:R-:W-:-:S03]  /*2370*/  FADD R60, R31, R32 ;  /* 0x000000201f3c7221 */ /* 0x000fc60000000000 */
[----:B------:R4:W5:Y:S01]  /*2380*/  LDS.128 R32, [R47+0x7710] ;  /* 0x007710002f207984 */ /* 0x0009620000000c00 */
[----:B------:R-:W-:Y:S02]  /*2390*/  IMAD.U32 R58, R58, 0x10000, RZ ;  /* 0x000100003a3a7824 */ /* 0x000fe400078e00ff */
[----:B------:R-:W-:Y:S02]  /*23a0*/  IMAD.U32 R52, R62, 0x10000, RZ ;  /* 0x000100003e347824 */ /* 0x000fe400078e00ff */
[----:B------:R-:W-:Y:S02]  /*23b0*/  IMAD.U32 R44, R44, 0x10000, RZ ;  /* 0x000100002c2c7824 */ /* 0x000fe400078e00ff */
[----:B------:R-:W-:Y:S02]  /*23c0*/  IMAD.U32 R4, R4, 0x10000, RZ ;  /* 0x0001000004047824 */ /* 0x000fe400078e00ff */
[----:B------:R-:W-:Y:S02]  /*23d0*/  IMAD.U32 R0, R0, 0x10000, RZ ;  /* 0x0001000000007824 */ /* 0x000fe400078e00ff */
[----:B------:R-:W-:-:S02]  /*23e0*/  IMAD.U32 R2, R2, 0x10000, RZ ;  /* 0x0001000002027824 */ /* 0x000fc400078e00ff */
[----:B------:R-:W-:Y:S02]  /*23f0*/  IMAD.U32 R6, R6, 0x10000, RZ ;  /* 0x0001000006067824 */ /* 0x000fe400078e00ff */
[----:B------:R-:W-:Y:S01]  /*2400*/  FADD R61, R36, R61 ;  /* 0x0000003d243d7221 */ /* 0x000fe20000000000 */
[----:B------:R-:W-:Y:S01]  /*2410*/  FADD R67, R38, R67 ;  /* 0x0000004326437221 */ /* 0x000fe20000000000 */
[----:B------:R-:W-:Y:S01]  /*2420*/  FADD R58, R37, R58 ;  /* 0x0000003a253a7221 */ /* 0x000fe20000000000 */
[----:B------:R-:W-:Y:S01]  /*2430*/  FADD R52, R39, R52 ;  /* 0x0000003427347221 */ /* 0x000fe20000000000 */
[----:B-1----:R-:W-:Y:S01]  /*2440*/  FADD R3, R16, R3 ;  /* 0x0000000310037221 */ /* 0x002fe20000000000 */
[----:B------:R-:W-:Y:S01]  /*2450*/  FADD R46, R28, R45 ;  /* 0x0000002d1c2e7221 */ /* 0x000fe20000000000 */
[----:B------:R-:W-:Y:S01]  /*2460*/  FADD R51, R30, R51 ;  /* 0x000000331e337221 */ /* 0x000fe20000000000 */
[----:B------:R-:W-:Y:S01]  /*2470*/  FADD R69, R29, R44 ;  /* 0x0000002c1d457221 */ /* 0x000fe20000000000 */
[----:B------:R-:W-:Y:S01]  /*2480*/  FADD R5, R18, R5 ;  /* 0x0000000512057221 */ /* 0x000fe20000000000 */
[----:B--2---:R-:W-:Y:S01]  /*2490*/  FADD R7, R20, R7 ;  /* 0x0000000714077221 */ /* 0x004fe20000000000 */
[----:B------:R-:W-:Y:S01]  /*24a0*/  FADD R16, R21, R4 ;  /* 0x0000000415107221 */ /* 0x000fe20000000000 */
[----:B------:R-:W-:Y:S01]  /*24b0*/  FADD R0, R17, R0 ;  /* 0x0000000011007221 */ /* 0x000fe20000000000 */
[----:B------:R-:W-:Y:S01]  /*24c0*/  FADD R2, R19, R2 ;  /* 0x0000000213027221 */ /* 0x000fe20000000000 */
[----:B------:R-:W-:Y:S01]  /*24d0*/  FADD R9, R22, R9 ;  /* 0x0000000916097221 */ /* 0x000fe20000000000 */
[----:B------:R-:W-:Y:S01]  /*24e0*/  FADD R18, R23, R6 ;  /* 0x0000000617127221 */ /* 0x000fe20000000000 */
[----:B------:R-:W-:-:S02]  /*24f0*/  F2FP.BF16.F32.PACK_AB R28, R71, R64 ;  /* 0x00000040471c723e */ /* 0x000fc400000010ff */
[----:B------:R-:W-:Y:S02]  /*2500*/  F2FP.BF16.F32.PACK_AB R29, R73, R66 ;  /* 0x00000042491d723e */ /* 0x000fe400000010ff */
[----:B------:R-:W-:Y:S02]  /*2510*/  F2FP.BF16.F32.PACK_AB R30, R75, R72 ;  /* 0x000000484b1e723e */ /* 0x000fe400000010ff */
[----:B------:R-:W-:Y:S01]  /*2520*/  F2FP.BF16.F32.PACK_AB R31, R77, R70 ;  /* 0x000000464d1f723e */ /* 0x000fe200000010ff */
[----:B------:R-:W-:Y:S01]  /*2530*/  IMAD.U32 R8, R8, 0x10000, RZ ;  /* 0x0001000008087824 */ /* 0x000fe200078e00ff */
[----:B------:R-:W-:Y:S01]  /*2540*/  F2FP.BF16.F32.PACK_AB R36, R43, R74 ;  /* 0x0000004a2b24723e */ /* 0x000fe200000010ff */
[----:B------:R-:W-:Y:S01]  /*2550*/  IMAD.U32 R10, R10, 0x10000, RZ ;  /* 0x000100000a0a7824 */ /* 0x000fe200078e00ff */
[----:B------:R-:W-:Y:S02]  /*2560*/  F2FP.BF16.F32.PACK_AB R37, R41, R68 ;  /* 0x000000442925723e */ /* 0x000fe400000010ff */
[----:B------:R-:W-:-:S02]  /*2570*/  F2FP.BF16.F32.PACK_AB R38, R40, R57 ;  /* 0x000000392826723e */ /* 0x000fc400000010ff */
[----:B------:R-:W-:Y:S01]  /*2580*/  F2FP.BF16.F32.PACK_AB R39, R42, R63 ;  /* 0x0000003f2a27723e */ /* 0x000fe200000010ff */
[----:B------:R-:W-:Y:S01]  /*2590*/  IMAD.U32 R12, R12, 0x10000, RZ ;  /* 0x000100000c0c7824 */ /* 0x000fe200078e00ff */
[----:B------:R-:W-:Y:S01]  /*25a0*/  F2FP.BF16.F32.PACK_AB R40, R58, R61 ;  /* 0x0000003d3a28723e */ /* 0x000fe200000010ff */
[----:B------:R-:W-:Y:S01]  /*25b0*/  IMAD.U32 R14, R14, 0x10000, RZ ;  /* 0x000100000e0e7824 */ /* 0x000fe200078e00ff */
[----:B------:R-:W-:Y:S02]  /*25c0*/  F2FP.BF16.F32.PACK_AB R41, R52, R67 ;  /* 0x000000433429723e */ /* 0x000fe400000010ff */
[----:B------:R-:W-:Y:S02]  /*25d0*/  F2FP.BF16.F32.PACK_AB R42, R56, R59 ;  /* 0x0000003b382a723e */ /* 0x000fe400000010ff */
[----:B------:R-:W-:Y:S02]  /*25e0*/  F2FP.BF16.F32.PACK_AB R43, R54, R65 ;  /* 0x00000041362b723e */ /* 0x000fe400000010ff */
[----:B------:R-:W-:-:S02]  /*25f0*/  F2FP.BF16.F32.PACK_AB R44, R50, R53 ;  /* 0x00000035322c723e */ /* 0x000fc400000010ff */
[----:B------:R-:W-:Y:S02]  /*2600*/  F2FP.BF16.F32.PACK_AB R45, R48, R55 ;  /* 0x00000037302d723e */ /* 0x000fe400000010ff */
[----:B------:R-:W-:Y:S02]  /*2610*/  F2FP.BF16.F32.PACK_AB R46, R69, R46 ;  /* 0x0000002e452e723e */ /* 0x000fe400000010ff */
[----:B----4-:R-:W-:Y:S02]  /*2620*/  F2FP.BF16.F32.PACK_AB R47, R60, R51 ;  /* 0x000000333c2f723e */ /* 0x010fe400000010ff */
[----:B------:R-:W-:Y:S01]  /*2630*/  F2FP.BF16.F32.PACK_AB R6, R16, R7 ;  /* 0x000000071006723e */ /* 0x000fe200000010ff */
[----:B------:R1:W-:Y:S01]  /*2640*/  @P5 STG.E.128 desc[UR18][R88.64], R28 ;  /* 0x0000001c58005986 */ /* 0x0003e2000c101d12 */
[----:B------:R-:W-:Y:S02]  /*2650*/  F2FP.BF16.F32.PACK_AB R4, R0, R3 ;  /* 0x000000030004723e */ /* 0x000fe400000010ff */
[----:B------:R-:W-:-:S02]  /*2660*/  F2FP.BF16.F32.PACK_AB R5, R2, R5 ;  /* 0x000000050205723e */ /* 0x000fc400000010ff */
[----:B------:R-:W-:Y:S01]  /*2670*/  F2FP.BF16.F32.PACK_AB R7, R18, R9 ;  /* 0x000000091207723e */ /* 0x000fe200000010ff */
[----:B------:R1:W-:Y:S01]  /*2680*/  @P4 STG.E.128 desc[UR18][R86.64], R36 ;  /* 0x0000002456004986 */ /* 0x0003e2000c101d12 */
[----:B---3--:R-:W-:Y:S01]  /*2690*/  FADD R11, R24, R11 ;  /* 0x0000000b180b7221 */ /* 0x008fe20000000000 */
[----:B------:R-:W-:Y:S01]  /*26a0*/  FADD R13, R26, R13 ;  /* 0x0000000d1a0d7221 */ /* 0x000fe20000000000 */
[----:B------:R-:W-:Y:S01]  /*26b0*/  FADD R8, R25, R8 ;  /* 0x0000000819087221 */ /* 0x000fe20000000000 */
[----:B------:R-:W-:Y:S01]  /*26c0*/  FADD R10, R27, R10 ;  /* 0x0000000a1b0a7221 */ /* 0x000fe20000000000 */
[----:B------:R1:W-:Y:S01]  /*26d0*/  @P3 STG.E.128 desc[UR18][R84.64], R40 ;  /* 0x0000002854003986 */ /* 0x0003e2000c101d12 */
[----:B-----5:R-:W-:Y:S01]  /*26e0*/  FADD R15, R32, R15 ;  /* 0x0000000f200f7221 */ /* 0x020fe20000000000 */
[----:B------:R-:W-:Y:S01]  /*26f0*/  FADD R34, R34, R49 ;  /* 0x0000003122227221 */ /* 0x000fe20000000000 */
[----:B------:R-:W-:Y:S01]  /*2700*/  FADD R12, R33, R12 ;  /* 0x0000000c210c7221 */ /* 0x000fe20000000000 */
[----:B------:R-:W-:Y:S01]  /*2710*/  FADD R35, R35, R14 ;  /* 0x0000000e23237221 */ /* 0x000fe20000000000 */
[----:B------:R1:W-:Y:S01]  /*2720*/  @P2 STG.E.128 desc[UR18][R82.64], R44 ;  /* 0x0000002c52002986 */ /* 0x0003e2000c101d12 */
[----:B------:R-:W-:-:S03]  /*2730*/  F2FP.BF16.F32.PACK_AB R8, R8, R11 ;  /* 0x0000000b0808723e */ /* 0x000fc600000010ff */
[----:B------:R1:W-:Y:S01]  /*2740*/  @P1 STG.E.128 desc[UR18][R80.64], R4 ;  /* 0x0000000450001986 */ /* 0x0003e2000c101d12 */
[----:B------:R-:W-:Y:S02]  /*2750*/  F2FP.BF16.F32.PACK_AB R9, R10, R13 ;  /* 0x0000000d0a09723e */ /* 0x000fe400000010ff */
[----:B------:R-:W-:Y:S02]  /*2760*/  F2FP.BF16.F32.PACK_AB R10, R12, R15 ;  /* 0x0000000f0c0a723e */ /* 0x000fe400000010ff */
[----:B------:R-:W-:Y:S01]  /*2770*/  F2FP.BF16.F32.PACK_AB R11, R35, R34 ;  /* 0x00000022230b723e */ /* 0x000fe200000010ff */
[----:B------:R-:W-:Y:S06]  /*2780*/  @!P0 EXIT ;  /* 0x000000000000894d */ /* 0x000fec0003800000 */
[----:B------:R-:W-:Y:S01]  /*2790*/  STG.E.128 desc[UR18][R78.64], R8 ;  /* 0x000000084e007986 */ /* 0x000fe2000c101d12 */
[----:B------:R-:W-:Y:S05]  /*27a0*/  EXIT ;  /* 0x000000000000794d */ /* 0x000fea0003800000 */
.L_x_1:
[----:B------:R-:W-:-:S00]  /*27b0*/  BRA `(.L_x_1) ;  /* 0xfffffffc00fc7947 */ /* 0x000fc0000383ffff */
[----:B------:R-:W-:-:S00]  /*27c0*/  NOP ;  /* 0x0000000000007918 */ /* 0x000fc00000000000 */
        /* <DEDUP_REMOVED lines=11> */
.L_x_2:


//--------------------- .nv.shared.triton_mm      --------------------------
	.section	.nv.shared.triton_mm,"aw",@nobits
	.sectionflags	@""
	.align	16
	.zero		1024


//--------------------- .nv.constant0.triton_mm   --------------------------
	.section	.nv.constant0.triton_mm,"a",@progbits
	.sectionflags	@""
	.align	4
.nv.constant0.triton_mm:
	.zero		564
